//
// Generated by NVIDIA NVVM Compiler
//
// Compiler Build ID: CL-36424714
// Cuda compilation tools, release 13.0, V13.0.88
// Based on NVVM 20.0.0
//

.version 9.0
.target sm_100
.address_size 64

	// .globl	_Z9in_perm_kPcPmS_S_mmm

.visible .entry _Z9in_perm_kPcPmS_S_mmm(
	.param .u64 .ptr .align 1 _Z9in_perm_kPcPmS_S_mmm_param_0,
	.param .u64 .ptr .align 1 _Z9in_perm_kPcPmS_S_mmm_param_1,
	.param .u64 .ptr .align 1 _Z9in_perm_kPcPmS_S_mmm_param_2,
	.param .u64 .ptr .align 1 _Z9in_perm_kPcPmS_S_mmm_param_3,
	.param .u64 _Z9in_perm_kPcPmS_S_mmm_param_4,
	.param .u64 _Z9in_perm_kPcPmS_S_mmm_param_5,
	.param .u64 _Z9in_perm_kPcPmS_S_mmm_param_6
)
{
	.reg .pred 	%p<11>;
	.reg .b32 	%r<5>;
	.reg .b64 	%rd<171>;
	.reg .b64 	%fd<88>;

	ld.param.u64 	%rd42, [_Z9in_perm_kPcPmS_S_mmm_param_0];
	ld.param.u64 	%rd43, [_Z9in_perm_kPcPmS_S_mmm_param_1];
	ld.param.u64 	%rd44, [_Z9in_perm_kPcPmS_S_mmm_param_2];
	ld.param.u64 	%rd45, [_Z9in_perm_kPcPmS_S_mmm_param_3];
	ld.param.u64 	%rd46, [_Z9in_perm_kPcPmS_S_mmm_param_4];
	ld.param.u64 	%rd47, [_Z9in_perm_kPcPmS_S_mmm_param_5];
	ld.param.u64 	%rd48, [_Z9in_perm_kPcPmS_S_mmm_param_6];
	mov.u32 	%r1, %ctaid.x;
	mov.u32 	%r2, %ntid.x;
	mov.u32 	%r3, %tid.x;
	mad.lo.s32 	%r4, %r1, %r2, %r3;
	cvt.s64.s32 	%rd1, %r4;
	setp.le.u64 	%p1, %rd48, %rd1;
	@%p1 bra 	$L__BB0_14;
	cvta.to.global.u64 	%rd49, %rd43;
	cvta.to.global.u64 	%rd2, %rd42;
	cvta.to.global.u64 	%rd3, %rd44;
	cvta.to.global.u64 	%rd4, %rd45;
	add.s64 	%rd50, %rd46, %rd1;
	shl.b64 	%rd51, %rd50, 5;
	add.s64 	%rd5, %rd49, %rd51;
	ld.global.u64 	%rd6, [%rd5];
	ld.global.u64 	%rd7, [%rd5+8];
	ld.global.u64 	%rd8, [%rd5+16];
	setp.eq.s64 	%p2, %rd47, 0;
	@%p2 bra 	$L__BB0_14;
	ld.global.u64 	%rd53, [%rd5+24];
	add.s64 	%rd9, %rd3, %rd53;
	and.b64  	%rd10, %rd47, 15;
	setp.lt.u64 	%p3, %rd47, 16;
	mov.b64 	%rd165, 0;
	@%p3 bra 	$L__BB0_5;
	and.b64  	%rd165, %rd47, -16;
	add.s64 	%rd54, %rd6, %rd2;
	add.s64 	%rd162, %rd54, 64;
	add.s64 	%rd55, %rd7, %rd2;
	add.s64 	%rd161, %rd55, 64;
	add.s64 	%rd56, %rd8, %rd4;
	add.s64 	%rd160, %rd56, 64;
	mov.u64 	%rd163, %rd165;
$L__BB0_4:
	.pragma "nounroll";
	ld.global.u64 	%rd57, [%rd162+-64];
	shl.b64 	%rd58, %rd57, 3;
	add.s64 	%rd59, %rd9, %rd58;
	ld.global.f64 	%fd1, [%rd59];
	ld.global.f64 	%fd2, [%rd161+-64];
	mul.f64 	%fd3, %fd1, %fd2;
	st.global.f64 	[%rd160+-64], %fd3;
	ld.global.u64 	%rd60, [%rd162+-56];
	shl.b64 	%rd61, %rd60, 3;
	add.s64 	%rd62, %rd9, %rd61;
	ld.global.f64 	%fd4, [%rd62];
	ld.global.f64 	%fd5, [%rd161+-56];
	mul.f64 	%fd6, %fd4, %fd5;
	st.global.f64 	[%rd160+-56], %fd6;
	ld.global.u64 	%rd63, [%rd162+-48];
	shl.b64 	%rd64, %rd63, 3;
	add.s64 	%rd65, %rd9, %rd64;
	ld.global.f64 	%fd7, [%rd65];
	ld.global.f64 	%fd8, [%rd161+-48];
	mul.f64 	%fd9, %fd7, %fd8;
	st.global.f64 	[%rd160+-48], %fd9;
	ld.global.u64 	%rd66, [%rd162+-40];
	shl.b64 	%rd67, %rd66, 3;
	add.s64 	%rd68, %rd9, %rd67;
	ld.global.f64 	%fd10, [%rd68];
	ld.global.f64 	%fd11, [%rd161+-40];
	mul.f64 	%fd12, %fd10, %fd11;
	st.global.f64 	[%rd160+-40], %fd12;
	ld.global.u64 	%rd69, [%rd162+-32];
	shl.b64 	%rd70, %rd69, 3;
	add.s64 	%rd71, %rd9, %rd70;
	ld.global.f64 	%fd13, [%rd71];
	ld.global.f64 	%fd14, [%rd161+-32];
	mul.f64 	%fd15, %fd13, %fd14;
	st.global.f64 	[%rd160+-32], %fd15;
	ld.global.u64 	%rd72, [%rd162+-24];
	shl.b64 	%rd73, %rd72, 3;
	add.s64 	%rd74, %rd9, %rd73;
	ld.global.f64 	%fd16, [%rd74];
	ld.global.f64 	%fd17, [%rd161+-24];
	mul.f64 	%fd18, %fd16, %fd17;
	st.global.f64 	[%rd160+-24], %fd18;
	ld.global.u64 	%rd75, [%rd162+-16];
	shl.b64 	%rd76, %rd75, 3;
	add.s64 	%rd77, %rd9, %rd76;
	ld.global.f64 	%fd19, [%rd77];
	ld.global.f64 	%fd20, [%rd161+-16];
	mul.f64 	%fd21, %fd19, %fd20;
	st.global.f64 	[%rd160+-16], %fd21;
	ld.global.u64 	%rd78, [%rd162+-8];
	shl.b64 	%rd79, %rd78, 3;
	add.s64 	%rd80, %rd9, %rd79;
	ld.global.f64 	%fd22, [%rd80];
	ld.global.f64 	%fd23, [%rd161+-8];
	mul.f64 	%fd24, %fd22, %fd23;
	st.global.f64 	[%rd160+-8], %fd24;
	ld.global.u64 	%rd81, [%rd162];
	shl.b64 	%rd82, %rd81, 3;
	add.s64 	%rd83, %rd9, %rd82;
	ld.global.f64 	%fd25, [%rd83];
	ld.global.f64 	%fd26, [%rd161];
	mul.f64 	%fd27, %fd25, %fd26;
	st.global.f64 	[%rd160], %fd27;
	ld.global.u64 	%rd84, [%rd162+8];
	shl.b64 	%rd85, %rd84, 3;
	add.s64 	%rd86, %rd9, %rd85;
	ld.global.f64 	%fd28, [%rd86];
	ld.global.f64 	%fd29, [%rd161+8];
	mul.f64 	%fd30, %fd28, %fd29;
	st.global.f64 	[%rd160+8], %fd30;
	ld.global.u64 	%rd87, [%rd162+16];
	shl.b64 	%rd88, %rd87, 3;
	add.s64 	%rd89, %rd9, %rd88;
	ld.global.f64 	%fd31, [%rd89];
	ld.global.f64 	%fd32, [%rd161+16];
	mul.f64 	%fd33, %fd31, %fd32;
	st.global.f64 	[%rd160+16], %fd33;
	ld.global.u64 	%rd90, [%rd162+24];
	shl.b64 	%rd91, %rd90, 3;
	add.s64 	%rd92, %rd9, %rd91;
	ld.global.f64 	%fd34, [%rd92];
	ld.global.f64 	%fd35, [%rd161+24];
	mul.f64 	%fd36, %fd34, %fd35;
	st.global.f64 	[%rd160+24], %fd36;
	ld.global.u64 	%rd93, [%rd162+32];
	shl.b64 	%rd94, %rd93, 3;
	add.s64 	%rd95, %rd9, %rd94;
	ld.global.f64 	%fd37, [%rd95];
	ld.global.f64 	%fd38, [%rd161+32];
	mul.f64 	%fd39, %fd37, %fd38;
	st.global.f64 	[%rd160+32], %fd39;
	ld.global.u64 	%rd96, [%rd162+40];
	shl.b64 	%rd97, %rd96, 3;
	add.s64 	%rd98, %rd9, %rd97;
	ld.global.f64 	%fd40, [%rd98];
	ld.global.f64 	%fd41, [%rd161+40];
	mul.f64 	%fd42, %fd40, %fd41;
	st.global.f64 	[%rd160+40], %fd42;
	ld.global.u64 	%rd99, [%rd162+48];
	shl.b64 	%rd100, %rd99, 3;
	add.s64 	%rd101, %rd9, %rd100;
	ld.global.f64 	%fd43, [%rd101];
	ld.global.f64 	%fd44, [%rd161+48];
	mul.f64 	%fd45, %fd43, %fd44;
	st.global.f64 	[%rd160+48], %fd45;
	ld.global.u64 	%rd102, [%rd162+56];
	shl.b64 	%rd103, %rd102, 3;
	add.s64 	%rd104, %rd9, %rd103;
	ld.global.f64 	%fd46, [%rd104];
	ld.global.f64 	%fd47, [%rd161+56];
	mul.f64 	%fd48, %fd46, %fd47;
	st.global.f64 	[%rd160+56], %fd48;
	add.s64 	%rd163, %rd163, -16;
	add.s64 	%rd162, %rd162, 128;
	add.s64 	%rd161, %rd161, 128;
	add.s64 	%rd160, %rd160, 128;
	setp.ne.s64 	%p4, %rd163, 0;
	@%p4 bra 	$L__BB0_4;
$L__BB0_5:
	setp.eq.s64 	%p5, %rd10, 0;
	@%p5 bra 	$L__BB0_14;
	add.s64 	%rd24, %rd4, %rd8;
	and.b64  	%rd25, %rd47, 7;
	setp.lt.u64 	%p6, %rd10, 8;
	@%p6 bra 	$L__BB0_8;
	add.s64 	%rd105, %rd2, %rd6;
	shl.b64 	%rd106, %rd165, 3;
	add.s64 	%rd107, %rd105, %rd106;
	ld.global.u64 	%rd108, [%rd107];
	shl.b64 	%rd109, %rd108, 3;
	add.s64 	%rd110, %rd9, %rd109;
	ld.global.f64 	%fd49, [%rd110];
	add.s64 	%rd111, %rd2, %rd7;
	add.s64 	%rd112, %rd111, %rd106;
	ld.global.f64 	%fd50, [%rd112];
	mul.f64 	%fd51, %fd49, %fd50;
	add.s64 	%rd113, %rd24, %rd106;
	st.global.f64 	[%rd113], %fd51;
	ld.global.u64 	%rd114, [%rd107+8];
	shl.b64 	%rd115, %rd114, 3;
	add.s64 	%rd116, %rd9, %rd115;
	ld.global.f64 	%fd52, [%rd116];
	ld.global.f64 	%fd53, [%rd112+8];
	mul.f64 	%fd54, %fd52, %fd53;
	st.global.f64 	[%rd113+8], %fd54;
	ld.global.u64 	%rd117, [%rd107+16];
	shl.b64 	%rd118, %rd117, 3;
	add.s64 	%rd119, %rd9, %rd118;
	ld.global.f64 	%fd55, [%rd119];
	ld.global.f64 	%fd56, [%rd112+16];
	mul.f64 	%fd57, %fd55, %fd56;
	st.global.f64 	[%rd113+16], %fd57;
	ld.global.u64 	%rd120, [%rd107+24];
	shl.b64 	%rd121, %rd120, 3;
	add.s64 	%rd122, %rd9, %rd121;
	ld.global.f64 	%fd58, [%rd122];
	ld.global.f64 	%fd59, [%rd112+24];
	mul.f64 	%fd60, %fd58, %fd59;
	st.global.f64 	[%rd113+24], %fd60;
	ld.global.u64 	%rd123, [%rd107+32];
	shl.b64 	%rd124, %rd123, 3;
	add.s64 	%rd125, %rd9, %rd124;
	ld.global.f64 	%fd61, [%rd125];
	ld.global.f64 	%fd62, [%rd112+32];
	mul.f64 	%fd63, %fd61, %fd62;
	st.global.f64 	[%rd113+32], %fd63;
	ld.global.u64 	%rd126, [%rd107+40];
	shl.b64 	%rd127, %rd126, 3;
	add.s64 	%rd128, %rd9, %rd127;
	ld.global.f64 	%fd64, [%rd128];
	ld.global.f64 	%fd65, [%rd112+40];
	mul.f64 	%fd66, %fd64, %fd65;
	st.global.f64 	[%rd113+40], %fd66;
	ld.global.u64 	%rd129, [%rd107+48];
	shl.b64 	%rd130, %rd129, 3;
	add.s64 	%rd131, %rd9, %rd130;
	ld.global.f64 	%fd67, [%rd131];
	ld.global.f64 	%fd68, [%rd112+48];
	mul.f64 	%fd69, %fd67, %fd68;
	st.global.f64 	[%rd113+48], %fd69;
	ld.global.u64 	%rd132, [%rd107+56];
	shl.b64 	%rd133, %rd132, 3;
	add.s64 	%rd134, %rd9, %rd133;
	ld.global.f64 	%fd70, [%rd134];
	ld.global.f64 	%fd71, [%rd112+56];
	mul.f64 	%fd72, %fd70, %fd71;
	st.global.f64 	[%rd113+56], %fd72;
	add.s64 	%rd165, %rd165, 8;
$L__BB0_8:
	setp.eq.s64 	%p7, %rd25, 0;
	@%p7 bra 	$L__BB0_14;
	and.b64  	%rd167, %rd47, 3;
	setp.lt.u64 	%p8, %rd25, 4;
	@%p8 bra 	$L__BB0_11;
	add.s64 	%rd135, %rd2, %rd6;
	shl.b64 	%rd136, %rd165, 3;
	add.s64 	%rd137, %rd135, %rd136;
	ld.global.u64 	%rd138, [%rd137];
	shl.b64 	%rd139, %rd138, 3;
	add.s64 	%rd140, %rd9, %rd139;
	ld.global.f64 	%fd73, [%rd140];
	add.s64 	%rd141, %rd2, %rd7;
	add.s64 	%rd142, %rd141, %rd136;
	ld.global.f64 	%fd74, [%rd142];
	mul.f64 	%fd75, %fd73, %fd74;
	add.s64 	%rd143, %rd24, %rd136;
	st.global.f64 	[%rd143], %fd75;
	ld.global.u64 	%rd144, [%rd137+8];
	shl.b64 	%rd145, %rd144, 3;
	add.s64 	%rd146, %rd9, %rd145;
	ld.global.f64 	%fd76, [%rd146];
	ld.global.f64 	%fd77, [%rd142+8];
	mul.f64 	%fd78, %fd76, %fd77;
	st.global.f64 	[%rd143+8], %fd78;
	ld.global.u64 	%rd147, [%rd137+16];
	shl.b64 	%rd148, %rd147, 3;
	add.s64 	%rd149, %rd9, %rd148;
	ld.global.f64 	%fd79, [%rd149];
	ld.global.f64 	%fd80, [%rd142+16];
	mul.f64 	%fd81, %fd79, %fd80;
	st.global.f64 	[%rd143+16], %fd81;
	ld.global.u64 	%rd150, [%rd137+24];
	shl.b64 	%rd151, %rd150, 3;
	add.s64 	%rd152, %rd9, %rd151;
	ld.global.f64 	%fd82, [%rd152];
	ld.global.f64 	%fd83, [%rd142+24];
	mul.f64 	%fd84, %fd82, %fd83;
	st.global.f64 	[%rd143+24], %fd84;
	add.s64 	%rd165, %rd165, 4;
$L__BB0_11:
	setp.eq.s64 	%p9, %rd167, 0;
	@%p9 bra 	$L__BB0_14;
	shl.b64 	%rd153, %rd165, 3;
	add.s64 	%rd154, %rd8, %rd153;
	add.s64 	%rd170, %rd4, %rd154;
	add.s64 	%rd155, %rd7, %rd153;
	add.s64 	%rd169, %rd2, %rd155;
	add.s64 	%rd156, %rd6, %rd153;
	add.s64 	%rd168, %rd2, %rd156;
$L__BB0_13:
	.pragma "nounroll";
	ld.global.u64 	%rd157, [%rd168];
	shl.b64 	%rd158, %rd157, 3;
	add.s64 	%rd159, %rd9, %rd158;
	ld.global.f64 	%fd85, [%rd159];
	ld.global.f64 	%fd86, [%rd169];
	mul.f64 	%fd87, %fd85, %fd86;
	st.global.f64 	[%rd170], %fd87;
	add.s64 	%rd170, %rd170, 8;
	add.s64 	%rd169, %rd169, 8;
	add.s64 	%rd168, %rd168, 8;
	add.s64 	%rd167, %rd167, -1;
	setp.ne.s64 	%p10, %rd167, 0;
	@%p10 bra 	$L__BB0_13;
$L__BB0_14:
	ret;

}
	// .globl	_Z10out_perm_kPdPcPmS0_S0_mmm
.visible .entry _Z10out_perm_kPdPcPmS0_S0_mmm(
	.param .u64 .ptr .align 1 _Z10out_perm_kPdPcPmS0_S0_mmm_param_0,
	.param .u64 .ptr .align 1 _Z10out_perm_kPdPcPmS0_S0_mmm_param_1,
	.param .u64 .ptr .align 1 _Z10out_perm_kPdPcPmS0_S0_mmm_param_2,
	.param .u64 .ptr .align 1 _Z10out_perm_kPdPcPmS0_S0_mmm_param_3,
	.param .u64 .ptr .align 1 _Z10out_perm_kPdPcPmS0_S0_mmm_param_4,
	.param .u64 _Z10out_perm_kPdPcPmS0_S0_mmm_param_5,
	.param .u64 _Z10out_perm_kPdPcPmS0_S0_mmm_param_6,
	.param .u64 _Z10out_perm_kPdPcPmS0_S0_mmm_param_7
)
{
	.reg .pred 	%p<26>;
	.reg .b32 	%r<29>;
	.reg .b64 	%rd<179>;
	.reg .b64 	%fd<77>;

	ld.param.u64 	%rd49, [_Z10out_perm_kPdPcPmS0_S0_mmm_param_0];
	ld.param.u64 	%rd54, [_Z10out_perm_kPdPcPmS0_S0_mmm_param_1];
	ld.param.u64 	%rd55, [_Z10out_perm_kPdPcPmS0_S0_mmm_param_2];
	ld.param.u64 	%rd56, [_Z10out_perm_kPdPcPmS0_S0_mmm_param_3];
	ld.param.u64 	%rd50, [_Z10out_perm_kPdPcPmS0_S0_mmm_param_4];
	ld.param.u64 	%rd51, [_Z10out_perm_kPdPcPmS0_S0_mmm_param_5];
	ld.param.u64 	%rd52, [_Z10out_perm_kPdPcPmS0_S0_mmm_param_6];
	ld.param.u64 	%rd53, [_Z10out_perm_kPdPcPmS0_S0_mmm_param_7];
	cvta.to.global.u64 	%rd1, %rd56;
	cvta.to.global.u64 	%rd2, %rd54;
	cvta.to.global.u64 	%rd3, %rd55;
	mov.u32 	%r11, %ctaid.x;
	mov.u32 	%r12, %ntid.x;
	mov.u32 	%r13, %tid.x;
	mad.lo.s32 	%r14, %r11, %r12, %r13;
	cvt.s64.s32 	%rd4, %r14;
	mul.lo.s64 	%rd5, %rd53, %rd4;
	or.b64  	%rd57, %rd5, %rd53;
	and.b64  	%rd58, %rd57, -4294967296;
	setp.ne.s64 	%p1, %rd58, 0;
	@%p1 bra 	$L__BB1_2;
	cvt.u32.u64 	%r15, %rd53;
	cvt.u32.u64 	%r16, %rd5;
	div.u32 	%r17, %r16, %r15;
	cvt.u64.u32 	%rd168, %r17;
	bra.uni 	$L__BB1_3;
$L__BB1_2:
	div.u64 	%rd168, %rd5, %rd53;
$L__BB1_3:
	cvt.u32.u64 	%r18, %rd4;
	cvt.u32.u64 	%r25, %rd168;
	add.s32 	%r19, %r18, 1;
	cvt.s64.s32 	%rd59, %r19;
	mul.lo.s64 	%rd9, %rd53, %rd59;
	or.b64  	%rd60, %rd9, %rd53;
	and.b64  	%rd61, %rd60, -4294967296;
	setp.ne.s64 	%p2, %rd61, 0;
	@%p2 bra 	$L__BB1_5;
	cvt.u32.u64 	%r20, %rd53;
	cvt.u32.u64 	%r21, %rd9;
	div.u32 	%r22, %r21, %r20;
	cvt.u64.u32 	%rd169, %r22;
	bra.uni 	$L__BB1_6;
$L__BB1_5:
	div.u64 	%rd169, %rd9, %rd53;
$L__BB1_6:
	cvt.u32.u64 	%r27, %rd169;
	setp.lt.s32 	%p3, %r18, 1;
	cvt.s64.s32 	%rd170, %rd168;
	setp.ge.u64 	%p4, %rd170, %rd53;
	or.pred  	%p5, %p3, %p4;
	@%p5 bra 	$L__BB1_10;
	add.s64 	%rd62, %rd170, %rd51;
	shl.b64 	%rd63, %rd62, 5;
	add.s64 	%rd64, %rd3, %rd63;
	ld.global.u64 	%rd14, [%rd64+24];
$L__BB1_8:
	add.s64 	%rd65, %rd170, %rd51;
	shl.b64 	%rd66, %rd65, 5;
	add.s64 	%rd67, %rd3, %rd66;
	ld.global.u64 	%rd68, [%rd67+24];
	setp.ne.s64 	%p6, %rd14, %rd68;
	@%p6 bra 	$L__BB1_10;
	add.s32 	%r25, %r25, 1;
	cvt.s64.s32 	%rd170, %r25;
	setp.gt.u64 	%p7, %rd53, %rd170;
	@%p7 bra 	$L__BB1_8;
$L__BB1_10:
	add.s64 	%rd69, %rd53, -1;
	setp.le.u64 	%p8, %rd69, %rd4;
	cvt.s64.s32 	%rd171, %rd169;
	setp.ge.u64 	%p9, %rd171, %rd53;
	or.pred  	%p10, %p8, %p9;
	@%p10 bra 	$L__BB1_14;
	add.s64 	%rd70, %rd171, %rd51;
	shl.b64 	%rd71, %rd70, 5;
	add.s64 	%rd72, %rd3, %rd71;
	ld.global.u64 	%rd18, [%rd72+24];
$L__BB1_12:
	add.s64 	%rd73, %rd171, %rd51;
	shl.b64 	%rd74, %rd73, 5;
	add.s64 	%rd75, %rd3, %rd74;
	ld.global.u64 	%rd76, [%rd75+24];
	setp.ne.s64 	%p11, %rd18, %rd76;
	@%p11 bra 	$L__BB1_14;
	add.s32 	%r27, %r27, 1;
	cvt.s64.s32 	%rd171, %r27;
	setp.gt.u64 	%p12, %rd53, %rd171;
	@%p12 bra 	$L__BB1_12;
$L__BB1_14:
	setp.le.u64 	%p13, %rd53, %rd4;
	setp.ge.s32 	%p14, %r25, %r27;
	or.pred  	%p15, %p13, %p14;
	setp.eq.s64 	%p16, %rd52, 0;
	or.pred  	%p17, %p15, %p16;
	@%p17 bra 	$L__BB1_28;
	and.b64  	%rd21, %rd52, 7;
	and.b64  	%rd22, %rd52, -8;
	and.b64  	%rd23, %rd52, 1;
	cvta.to.global.u64 	%rd24, %rd49;
	cvta.to.global.u64 	%rd25, %rd50;
$L__BB1_16:
	setp.lt.u64 	%p18, %rd52, 8;
	cvt.s64.s32 	%rd78, %r25;
	add.s64 	%rd79, %rd51, %rd78;
	shl.b64 	%rd80, %rd79, 3;
	add.s64 	%rd81, %rd24, %rd80;
	ld.global.f64 	%fd1, [%rd81];
	shl.b64 	%rd82, %rd79, 5;
	add.s64 	%rd83, %rd3, %rd82;
	ld.global.u64 	%rd26, [%rd83];
	ld.global.u64 	%rd27, [%rd83+8];
	ld.global.u64 	%rd84, [%rd83+24];
	add.s64 	%rd28, %rd25, %rd84;
	ld.global.u64 	%rd29, [%rd83+16];
	mov.b64 	%rd177, 0;
	@%p18 bra 	$L__BB1_19;
	add.s64 	%rd85, %rd1, %rd29;
	add.s64 	%rd174, %rd85, 32;
	add.s64 	%rd86, %rd2, 32;
	add.s64 	%rd173, %rd86, %rd27;
	add.s64 	%rd172, %rd86, %rd26;
	mov.u64 	%rd175, %rd22;
$L__BB1_18:
	.pragma "nounroll";
	ld.global.u64 	%rd87, [%rd172+-32];
	shl.b64 	%rd88, %rd87, 3;
	add.s64 	%rd89, %rd28, %rd88;
	ld.global.f64 	%fd2, [%rd89];
	ld.global.f64 	%fd3, [%rd173+-32];
	mul.f64 	%fd4, %fd2, %fd3;
	ld.global.f64 	%fd5, [%rd174+-32];
	fma.rn.f64 	%fd6, %fd1, %fd4, %fd5;
	st.global.f64 	[%rd174+-32], %fd6;
	ld.global.u64 	%rd90, [%rd172+-24];
	shl.b64 	%rd91, %rd90, 3;
	add.s64 	%rd92, %rd28, %rd91;
	ld.global.f64 	%fd7, [%rd92];
	ld.global.f64 	%fd8, [%rd173+-24];
	mul.f64 	%fd9, %fd7, %fd8;
	ld.global.f64 	%fd10, [%rd174+-24];
	fma.rn.f64 	%fd11, %fd1, %fd9, %fd10;
	st.global.f64 	[%rd174+-24], %fd11;
	ld.global.u64 	%rd93, [%rd172+-16];
	shl.b64 	%rd94, %rd93, 3;
	add.s64 	%rd95, %rd28, %rd94;
	ld.global.f64 	%fd12, [%rd95];
	ld.global.f64 	%fd13, [%rd173+-16];
	mul.f64 	%fd14, %fd12, %fd13;
	ld.global.f64 	%fd15, [%rd174+-16];
	fma.rn.f64 	%fd16, %fd1, %fd14, %fd15;
	st.global.f64 	[%rd174+-16], %fd16;
	ld.global.u64 	%rd96, [%rd172+-8];
	shl.b64 	%rd97, %rd96, 3;
	add.s64 	%rd98, %rd28, %rd97;
	ld.global.f64 	%fd17, [%rd98];
	ld.global.f64 	%fd18, [%rd173+-8];
	mul.f64 	%fd19, %fd17, %fd18;
	ld.global.f64 	%fd20, [%rd174+-8];
	fma.rn.f64 	%fd21, %fd1, %fd19, %fd20;
	st.global.f64 	[%rd174+-8], %fd21;
	ld.global.u64 	%rd99, [%rd172];
	shl.b64 	%rd100, %rd99, 3;
	add.s64 	%rd101, %rd28, %rd100;
	ld.global.f64 	%fd22, [%rd101];
	ld.global.f64 	%fd23, [%rd173];
	mul.f64 	%fd24, %fd22, %fd23;
	ld.global.f64 	%fd25, [%rd174];
	fma.rn.f64 	%fd26, %fd1, %fd24, %fd25;
	st.global.f64 	[%rd174], %fd26;
	ld.global.u64 	%rd102, [%rd172+8];
	shl.b64 	%rd103, %rd102, 3;
	add.s64 	%rd104, %rd28, %rd103;
	ld.global.f64 	%fd27, [%rd104];
	ld.global.f64 	%fd28, [%rd173+8];
	mul.f64 	%fd29, %fd27, %fd28;
	ld.global.f64 	%fd30, [%rd174+8];
	fma.rn.f64 	%fd31, %fd1, %fd29, %fd30;
	st.global.f64 	[%rd174+8], %fd31;
	ld.global.u64 	%rd105, [%rd172+16];
	shl.b64 	%rd106, %rd105, 3;
	add.s64 	%rd107, %rd28, %rd106;
	ld.global.f64 	%fd32, [%rd107];
	ld.global.f64 	%fd33, [%rd173+16];
	mul.f64 	%fd34, %fd32, %fd33;
	ld.global.f64 	%fd35, [%rd174+16];
	fma.rn.f64 	%fd36, %fd1, %fd34, %fd35;
	st.global.f64 	[%rd174+16], %fd36;
	ld.global.u64 	%rd108, [%rd172+24];
	shl.b64 	%rd109, %rd108, 3;
	add.s64 	%rd110, %rd28, %rd109;
	ld.global.f64 	%fd37, [%rd110];
	ld.global.f64 	%fd38, [%rd173+24];
	mul.f64 	%fd39, %fd37, %fd38;
	ld.global.f64 	%fd40, [%rd174+24];
	fma.rn.f64 	%fd41, %fd1, %fd39, %fd40;
	st.global.f64 	[%rd174+24], %fd41;
	add.s64 	%rd175, %rd175, -8;
	add.s64 	%rd174, %rd174, 64;
	add.s64 	%rd173, %rd173, 64;
	add.s64 	%rd172, %rd172, 64;
	setp.ne.s64 	%p19, %rd175, 0;
	mov.u64 	%rd177, %rd22;
	@%p19 bra 	$L__BB1_18;
$L__BB1_19:
	setp.eq.s64 	%p20, %rd21, 0;
	@%p20 bra 	$L__BB1_27;
	add.s64 	%rd42, %rd2, %rd26;
	add.s64 	%rd43, %rd2, %rd27;
	add.s64 	%rd44, %rd1, %rd29;
	add.s64 	%rd111, %rd21, -1;
	setp.lt.u64 	%p21, %rd111, 3;
	@%p21 bra 	$L__BB1_22;
	shl.b64 	%rd112, %rd177, 3;
	add.s64 	%rd113, %rd42, %rd112;
	ld.global.u64 	%rd114, [%rd113];
	shl.b64 	%rd115, %rd114, 3;
	add.s64 	%rd116, %rd28, %rd115;
	ld.global.f64 	%fd42, [%rd116];
	add.s64 	%rd117, %rd43, %rd112;
	ld.global.f64 	%fd43, [%rd117];
	mul.f64 	%fd44, %fd42, %fd43;
	add.s64 	%rd118, %rd44, %rd112;
	ld.global.f64 	%fd45, [%rd118];
	fma.rn.f64 	%fd46, %fd1, %fd44, %fd45;
	st.global.f64 	[%rd118], %fd46;
	add.s64 	%rd119, %rd112, 8;
	and.b64  	%rd120, %rd119, 34359738360;
	add.s64 	%rd121, %rd42, %rd120;
	ld.global.u64 	%rd122, [%rd121];
	shl.b64 	%rd123, %rd122, 3;
	add.s64 	%rd124, %rd28, %rd123;
	ld.global.f64 	%fd47, [%rd124];
	add.s64 	%rd125, %rd43, %rd120;
	ld.global.f64 	%fd48, [%rd125];
	mul.f64 	%fd49, %fd47, %fd48;
	add.s64 	%rd126, %rd44, %rd120;
	ld.global.f64 	%fd50, [%rd126];
	fma.rn.f64 	%fd51, %fd1, %fd49, %fd50;
	st.global.f64 	[%rd126], %fd51;
	add.s64 	%rd127, %rd112, 16;
	and.b64  	%rd128, %rd127, 34359738360;
	add.s64 	%rd129, %rd42, %rd128;
	ld.global.u64 	%rd130, [%rd129];
	shl.b64 	%rd131, %rd130, 3;
	add.s64 	%rd132, %rd28, %rd131;
	ld.global.f64 	%fd52, [%rd132];
	add.s64 	%rd133, %rd43, %rd128;
	ld.global.f64 	%fd53, [%rd133];
	mul.f64 	%fd54, %fd52, %fd53;
	add.s64 	%rd134, %rd44, %rd128;
	ld.global.f64 	%fd55, [%rd134];
	fma.rn.f64 	%fd56, %fd1, %fd54, %fd55;
	st.global.f64 	[%rd134], %fd56;
	add.s64 	%rd135, %rd112, 24;
	and.b64  	%rd136, %rd135, 34359738360;
	add.s64 	%rd137, %rd42, %rd136;
	ld.global.u64 	%rd138, [%rd137];
	shl.b64 	%rd139, %rd138, 3;
	add.s64 	%rd140, %rd28, %rd139;
	ld.global.f64 	%fd57, [%rd140];
	add.s64 	%rd141, %rd43, %rd136;
	ld.global.f64 	%fd58, [%rd141];
	mul.f64 	%fd59, %fd57, %fd58;
	add.s64 	%rd142, %rd44, %rd136;
	ld.global.f64 	%fd60, [%rd142];
	fma.rn.f64 	%fd61, %fd1, %fd59, %fd60;
	st.global.f64 	[%rd142], %fd61;
	add.s64 	%rd143, %rd177, 4;
	and.b64  	%rd177, %rd143, 4294967295;
$L__BB1_22:
	and.b64  	%rd144, %rd52, 3;
	setp.eq.s64 	%p22, %rd144, 0;
	@%p22 bra 	$L__BB1_27;
	setp.eq.s64 	%p23, %rd144, 1;
	@%p23 bra 	$L__BB1_25;
	shl.b64 	%rd145, %rd177, 3;
	add.s64 	%rd146, %rd42, %rd145;
	ld.global.u64 	%rd147, [%rd146];
	shl.b64 	%rd148, %rd147, 3;
	add.s64 	%rd149, %rd28, %rd148;
	ld.global.f64 	%fd62, [%rd149];
	add.s64 	%rd150, %rd43, %rd145;
	ld.global.f64 	%fd63, [%rd150];
	mul.f64 	%fd64, %fd62, %fd63;
	add.s64 	%rd151, %rd44, %rd145;
	ld.global.f64 	%fd65, [%rd151];
	fma.rn.f64 	%fd66, %fd1, %fd64, %fd65;
	st.global.f64 	[%rd151], %fd66;
	add.s64 	%rd152, %rd145, 8;
	and.b64  	%rd153, %rd152, 34359738360;
	add.s64 	%rd154, %rd42, %rd153;
	ld.global.u64 	%rd155, [%rd154];
	shl.b64 	%rd156, %rd155, 3;
	add.s64 	%rd157, %rd28, %rd156;
	ld.global.f64 	%fd67, [%rd157];
	add.s64 	%rd158, %rd43, %rd153;
	ld.global.f64 	%fd68, [%rd158];
	mul.f64 	%fd69, %fd67, %fd68;
	add.s64 	%rd159, %rd44, %rd153;
	ld.global.f64 	%fd70, [%rd159];
	fma.rn.f64 	%fd71, %fd1, %fd69, %fd70;
	st.global.f64 	[%rd159], %fd71;
	add.s64 	%rd160, %rd177, 2;
	and.b64  	%rd177, %rd160, 4294967295;
$L__BB1_25:
	setp.eq.s64 	%p24, %rd23, 0;
	@%p24 bra 	$L__BB1_27;
	shl.b64 	%rd161, %rd177, 3;
	add.s64 	%rd162, %rd42, %rd161;
	ld.global.u64 	%rd163, [%rd162];
	shl.b64 	%rd164, %rd163, 3;
	add.s64 	%rd165, %rd28, %rd164;
	ld.global.f64 	%fd72, [%rd165];
	add.s64 	%rd166, %rd43, %rd161;
	ld.global.f64 	%fd73, [%rd166];
	mul.f64 	%fd74, %fd72, %fd73;
	add.s64 	%rd167, %rd44, %rd161;
	ld.global.f64 	%fd75, [%rd167];
	fma.rn.f64 	%fd76, %fd1, %fd74, %fd75;
	st.global.f64 	[%rd167], %fd76;
$L__BB1_27:
	add.s32 	%r25, %r25, 1;
	setp.ne.s32 	%p25, %r25, %r27;
	@%p25 bra 	$L__BB1_16;
$L__BB1_28:
	ret;

}


// ===== COMPILED SASS (sm_100) =====

	.target	sm_100

	.elftype	@"ET_EXEC"


//--------------------- .note.nv.tkinfo           --------------------------
	.section	.note.nv.tkinfo,"",@"SHT_NOTE"
	.sectionflags	@"SHF_NOTE_NV_TKINFO"
	.tkinfo
        /*0018*/ 	.word	0x00000002
        /*0030*/ 	.string	""
        /*0030*/ 	.string	"ptxas"
        /*0030*/ 	.string	"Cuda compilation tools, release 13.0, V13.0.88"
        /*0030*/ 	.string	"Build cuda_13.0.r13.0/compiler.36424714_0"
        /*0030*/ 	.string	"-arch sm_100 -m 64 "



//--------------------- .note.nv.cuinfo           --------------------------
	.section	.note.nv.cuinfo,"",@"SHT_NOTE"
	.sectionflags	@"SHF_NOTE_NV_CUINFO"
        /*0018*/ 	.short	0x0002
        /*001a*/ 	.short	0x0064
        /*001c*/ 	.short	0x0082
	.zero		2


//--------------------- .nv.info                  --------------------------
	.section	.nv.info,"",@"SHT_CUDA_INFO"
	.align	4


	//----- nvinfo : EIATTR_REGCOUNT
	.align		4
        /*0000*/ 	.byte	0x04, 0x2f
        /*0002*/ 	.short	(.L_1 - .L_0)
	.align		4
.L_0:
        /*0004*/ 	.word	index@(_Z9in_perm_kPcPmS_S_mmm)
        /*0008*/ 	.word	0x00000020


	//----- nvinfo : EIATTR_FRAME_SIZE
	.align		4
.L_1:
        /*000c*/ 	.byte	0x04, 0x11
        /*000e*/ 	.short	(.L_3 - .L_2)
	.align		4
.L_2:
        /*0010*/ 	.word	index@(_Z9in_perm_kPcPmS_S_mmm)
        /*0014*/ 	.word	0x00000000


	//----- nvinfo : EIATTR_REGCOUNT
	.align		4
.L_3:
        /*0018*/ 	.byte	0x04, 0x2f
        /*001a*/ 	.short	(.L_5 - .L_4)
	.align		4
.L_4:
        /*001c*/ 	.word	index@(_Z10out_perm_kPdPcPmS0_S0_mmm)
        /*0020*/ 	.word	0x00000020


	//----- nvinfo : EIATTR_FRAME_SIZE
	.align		4
.L_5:
        /*0024*/ 	.byte	0x04, 0x11
        /*0026*/ 	.short	(.L_7 - .L_6)
	.align		4
.L_6:
        /*0028*/ 	.word	index@($__internal_0_$__cuda_sm20_div_u64)
        /*002c*/ 	.word	0x00000000


	//----- nvinfo : EIATTR_FRAME_SIZE
	.align		4
.L_7:
        /*0030*/ 	.byte	0x04, 0x11
        /*0032*/ 	.short	(.L_9 - .L_8)
	.align		4
.L_8:
        /*0034*/ 	.word	index@(_Z10out_perm_kPdPcPmS0_S0_mmm)
        /*0038*/ 	.word	0x00000000


	//----- nvinfo : EIATTR_MIN_STACK_SIZE
	.align		4
.L_9:
        /*003c*/ 	.byte	0x04, 0x12
        /*003e*/ 	.short	(.L_11 - .L_10)
	.align		4
.L_10:
        /*0040*/ 	.word	index@(_Z10out_perm_kPdPcPmS0_S0_mmm)
        /*0044*/ 	.word	0x00000000


	//----- nvinfo : EIATTR_MIN_STACK_SIZE
	.align		4
.L_11:
        /*0048*/ 	.byte	0x04, 0x12
        /*004a*/ 	.short	(.L_13 - .L_12)
	.align		4
.L_12:
        /*004c*/ 	.word	index@(_Z9in_perm_kPcPmS_S_mmm)
        /*0050*/ 	.word	0x00000000
.L_13:


//--------------------- .nv.compat                --------------------------
	.section	.nv.compat,"",@"SHT_CUDA_COMPAT_INFO"
	.align	4
        /*0000*/ 	.byte	0x02, 0x09, 0x00, 0x00, 0x02, 0x02, 0x01, 0x00, 0x02, 0x05, 0x05, 0x00, 0x03, 0x07, 0x01, 0x01
        /*0010*/ 	.byte	0x02, 0x03, 0x00, 0x00, 0x02, 0x06, 0x01, 0x00, 0x04, 0x0b, 0x08, 0x00, 0x01, 0x00, 0x00, 0x00
        /*0020*/ 	.byte	0x00, 0x00, 0x00, 0x00


//--------------------- .nv.info._Z10out_perm_kPdPcPmS0_S0_mmm --------------------------
	.section	.nv.info._Z10out_perm_kPdPcPmS0_S0_mmm,"",@"SHT_CUDA_INFO"
	.sectionflags	@""
	.align	4


	//----- nvinfo : EIATTR_CUDA_API_VERSION
	.align		4
        /*0000*/ 	.byte	0x04, 0x37
        /*0002*/ 	.short	(.L_15 - .L_14)
.L_14:
        /*0004*/ 	.word	0x00000082


	//----- nvinfo : EIATTR_KPARAM_INFO
	.align		4
.L_15:
        /*0008*/ 	.byte	0x04, 0x17
        /*000a*/ 	.short	(.L_17 - .L_16)
.L_16:
        /*000c*/ 	.word	0x00000000
        /*0010*/ 	.short	0x0007
        /*0012*/ 	.short	0x0038
        /*0014*/ 	.byte	0x00, 0xf0, 0x21, 0x00


	//----- nvinfo : EIATTR_KPARAM_INFO
	.align		4
.L_17:
        /*0018*/ 	.byte	0x04, 0x17
        /*001a*/ 	.short	(.L_19 - .L_18)
.L_18:
        /*001c*/ 	.word	0x00000000
        /*0020*/ 	.short	0x0006
        /*0022*/ 	.short	0x0030
        /*0024*/ 	.byte	0x00, 0xf0, 0x21, 0x00


	//----- nvinfo : EIATTR_KPARAM_INFO
	.align		4
.L_19:
        /*0028*/ 	.byte	0x04, 0x17
        /*002a*/ 	.short	(.L_21 - .L_20)
.L_20:
        /*002c*/ 	.word	0x00000000
        /*0030*/ 	.short	0x0005
        /*0032*/ 	.short	0x0028
        /*0034*/ 	.byte	0x00, 0xf0, 0x21, 0x00


	//----- nvinfo : EIATTR_KPARAM_INFO
	.align		4
.L_21:
        /*0038*/ 	.byte	0x04, 0x17
        /*003a*/ 	.short	(.L_23 - .L_22)
.L_22:
        /*003c*/ 	.word	0x00000000
        /*0040*/ 	.short	0x0004
        /*0042*/ 	.short	0x0020
        /*0044*/ 	.byte	0x00, 0xf5, 0x21, 0x00


	//----- nvinfo : EIATTR_KPARAM_INFO
	.align		4
.L_23:
        /*0048*/ 	.byte	0x04, 0x17
        /*004a*/ 	.short	(.L_25 - .L_24)
.L_24:
        /*004c*/ 	.word	0x00000000
        /*0050*/ 	.short	0x0003
        /*0052*/ 	.short	0x0018
        /*0054*/ 	.byte	0x00, 0xf5, 0x21, 0x00


	//----- nvinfo : EIATTR_KPARAM_INFO
	.align		4
.L_25:
        /*0058*/ 	.byte	0x04, 0x17
        /*005a*/ 	.short	(.L_27 - .L_26)
.L_26:
        /*005c*/ 	.word	0x00000000
        /*0060*/ 	.short	0x0002
        /*0062*/ 	.short	0x0010
        /*0064*/ 	.byte	0x00, 0xf5, 0x21, 0x00


	//----- nvinfo : EIATTR_KPARAM_INFO
	.align		4
.L_27:
        /*0068*/ 	.byte	0x04, 0x17
        /*006a*/ 	.short	(.L_29 - .L_28)
.L_28:
        /*006c*/ 	.word	0x00000000
        /*0070*/ 	.short	0x0001
        /*0072*/ 	.short	0x0008
        /*0074*/ 	.byte	0x00, 0xf5, 0x21, 0x00


	//----- nvinfo : EIATTR_KPARAM_INFO
	.align		4
.L_29:
        /*0078*/ 	.byte	0x04, 0x17
        /*007a*/ 	.short	(.L_31 - .L_30)
.L_30:
        /*007c*/ 	.word	0x00000000
        /*0080*/ 	.short	0x0000
        /*0082*/ 	.short	0x0000
        /*0084*/ 	.byte	0x00, 0xf5, 0x21, 0x00


	//----- nvinfo : EIATTR_SPARSE_MMA_MASK
	.align		4
.L_31:
        /*0088*/ 	.byte	0x03, 0x50
        /*008a*/ 	.short	0x0000


	//----- nvinfo : EIATTR_MAXREG_COUNT
	.align		4
        /*008c*/ 	.byte	0x03, 0x1b
        /*008e*/ 	.short	0x00ff


	//----- nvinfo : EIATTR_MERCURY_ISA_VERSION
	.align		4
        /*0090*/ 	.byte	0x03, 0x5f
        /*0092*/ 	.short	0x0101


	//----- nvinfo : EIATTR_VRC_CTA_INIT_COUNT
	.align		4
        /*0094*/ 	.byte	0x02, 0x4a
	.zero		1
	.zero		1


	//----- nvinfo : EIATTR_EXIT_INSTR_OFFSETS
	.align		4
        /*0098*/ 	.byte	0x04, 0x1c
        /*009a*/ 	.short	(.L_33 - .L_32)


	//   ....[0]....
.L_32:
        /*009c*/ 	.word	0x00000970


	//   ....[1]....
        /*00a0*/ 	.word	0x00001b60


	//----- nvinfo : EIATTR_CRS_STACK_SIZE
	.align		4
.L_33:
        /*00a4*/ 	.byte	0x04, 0x1e
        /*00a6*/ 	.short	(.L_35 - .L_34)
.L_34:
        /*00a8*/ 	.word	0x00000000


	//----- nvinfo : EIATTR_CBANK_PARAM_SIZE
	.align		4
.L_35:
        /*00ac*/ 	.byte	0x03, 0x19
        /*00ae*/ 	.short	0x0040


	//----- nvinfo : EIATTR_PARAM_CBANK
	.align		4
        /*00b0*/ 	.byte	0x04, 0x0a
        /*00b2*/ 	.short	(.L_37 - .L_36)
	.align		4
.L_36:
        /*00b4*/ 	.word	index@(.nv.constant0._Z10out_perm_kPdPcPmS0_S0_mmm)
        /*00b8*/ 	.short	0x0380
        /*00ba*/ 	.short	0x0040


	//----- nvinfo : EIATTR_SW_WAR
	.align		4
.L_37:
        /*00bc*/ 	.byte	0x04, 0x36
        /*00be*/ 	.short	(.L_39 - .L_38)
.L_38:
        /*00c0*/ 	.word	0x00000008
.L_39:


//--------------------- .nv.info._Z9in_perm_kPcPmS_S_mmm --------------------------
	.section	.nv.info._Z9in_perm_kPcPmS_S_mmm,"",@"SHT_CUDA_INFO"
	.sectionflags	@""
	.align	4


	//----- nvinfo : EIATTR_CUDA_API_VERSION
	.align		4
        /*0000*/ 	.byte	0x04, 0x37
        /*0002*/ 	.short	(.L_41 - .L_40)
.L_40:
        /*0004*/ 	.word	0x00000082


	//----- nvinfo : EIATTR_KPARAM_INFO
	.align		4
.L_41:
        /*0008*/ 	.byte	0x04, 0x17
        /*000a*/ 	.short	(.L_43 - .L_42)
.L_42:
        /*000c*/ 	.word	0x00000000
        /*0010*/ 	.short	0x0006
        /*0012*/ 	.short	0x0030
        /*0014*/ 	.byte	0x00, 0xf0, 0x21, 0x00


	//----- nvinfo : EIATTR_KPARAM_INFO
	.align		4
.L_43:
        /*0018*/ 	.byte	0x04, 0x17
        /*001a*/ 	.short	(.L_45 - .L_44)
.L_44:
        /*001c*/ 	.word	0x00000000
        /*0020*/ 	.short	0x0005
        /*0022*/ 	.short	0x0028
        /*0024*/ 	.byte	0x00, 0xf0, 0x21, 0x00


	//----- nvinfo : EIATTR_KPARAM_INFO
	.align		4
.L_45:
        /*0028*/ 	.byte	0x04, 0x17
        /*002a*/ 	.short	(.L_47 - .L_46)
.L_46:
        /*002c*/ 	.word	0x00000000
        /*0030*/ 	.short	0x0004
        /*0032*/ 	.short	0x0020
        /*0034*/ 	.byte	0x00, 0xf0, 0x21, 0x00


	//----- nvinfo : EIATTR_KPARAM_INFO
	.align		4
.L_47:
        /*0038*/ 	.byte	0x04, 0x17
        /*003a*/ 	.short	(.L_49 - .L_48)
.L_48:
        /*003c*/ 	.word	0x00000000
        /*0040*/ 	.short	0x0003
        /*0042*/ 	.short	0x0018
        /*0044*/ 	.byte	0x00, 0xf5, 0x21, 0x00


	//----- nvinfo : EIATTR_KPARAM_INFO
	.align		4
.L_49:
        /*0048*/ 	.byte	0x04, 0x17
        /*004a*/ 	.short	(.L_51 - .L_50)
.L_50:
        /*004c*/ 	.word	0x00000000
        /*0050*/ 	.short	0x0002
        /*0052*/ 	.short	0x0010
        /*0054*/ 	.byte	0x00, 0xf5, 0x21, 0x00


	//----- nvinfo : EIATTR_KPARAM_INFO
	.align		4
.L_51:
        /*0058*/ 	.byte	0x04, 0x17
        /*005a*/ 	.short	(.L_53 - .L_52)
.L_52:
        /*005c*/ 	.word	0x00000000
        /*0060*/ 	.short	0x0001
        /*0062*/ 	.short	0x0008
        /*0064*/ 	.byte	0x00, 0xf5, 0x21, 0x00


	//----- nvinfo : EIATTR_KPARAM_INFO
	.align		4
.L_53:
        /*0068*/ 	.byte	0x04, 0x17
        /*006a*/ 	.short	(.L_55 - .L_54)
.L_54:
        /*006c*/ 	.word	0x00000000
        /*0070*/ 	.short	0x0000
        /*0072*/ 	.short	0x0000
        /*0074*/ 	.byte	0x00, 0xf5, 0x21, 0x00


	//----- nvinfo : EIATTR_SPARSE_MMA_MASK
	.align		4
.L_55:
        /*0078*/ 	.byte	0x03, 0x50
        /*007a*/ 	.short	0x0000


	//----- nvinfo : EIATTR_MAXREG_COUNT
	.align		4
        /*007c*/ 	.byte	0x03, 0x1b
        /*007e*/ 	.short	0x00ff


	//----- nvinfo : EIATTR_MERCURY_ISA_VERSION
	.align		4
        /*0080*/ 	.byte	0x03, 0x5f
        /*0082*/ 	.short	0x0101


	//----- nvinfo : EIATTR_VRC_CTA_INIT_COUNT
	.align		4
        /*0084*/ 	.byte	0x02, 0x4a
	.zero		1
	.zero		1


	//----- nvinfo : EIATTR_EXIT_INSTR_OFFSETS
	.align		4
        /*0088*/ 	.byte	0x04, 0x1c
        /*008a*/ 	.short	(.L_57 - .L_56)


	//   ....[0]....
.L_56:
        /*008c*/ 	.word	0x00000090


	//   ....[1]....
        /*0090*/ 	.word	0x00000120


	//   ....[2]....
        /*0094*/ 	.word	0x00000b10


	//   ....[3]....
        /*0098*/ 	.word	0x00000fe0


	//   ....[4]....
        /*009c*/ 	.word	0x000012d0


	//   ....[5]....
        /*00a0*/ 	.word	0x000014b0


	//----- nvinfo : EIATTR_CBANK_PARAM_SIZE
	.align		4
.L_57:
        /*00a4*/ 	.byte	0x03, 0x19
        /*00a6*/ 	.short	0x0038


	//----- nvinfo : EIATTR_PARAM_CBANK
	.align		4
        /*00a8*/ 	.byte	0x04, 0x0a
        /*00aa*/ 	.short	(.L_59 - .L_58)
	.align		4
.L_58:
        /*00ac*/ 	.word	index@(.nv.constant0._Z9in_perm_kPcPmS_S_mmm)
        /*00b0*/ 	.short	0x0380
        /*00b2*/ 	.short	0x0038


	//----- nvinfo : EIATTR_SW_WAR
	.align		4
.L_59:
        /*00b4*/ 	.byte	0x04, 0x36
        /*00b6*/ 	.short	(.L_61 - .L_60)
.L_60:
        /*00b8*/ 	.word	0x00000008
.L_61:


//--------------------- .nv.callgraph             --------------------------
	.section	.nv.callgraph,"",@"SHT_CUDA_CALLGRAPH"
	.align	4
	.sectionentsize	8
	.align		4
        /*0000*/ 	.word	0x00000000
	.align		4
        /*0004*/ 	.word	0xffffffff
	.align		4
        /*0008*/ 	.word	0x00000000
	.align		4
        /*000c*/ 	.word	0xfffffffe
	.align		4
        /*0010*/ 	.word	0x00000000
	.align		4
        /*0014*/ 	.word	0xfffffffd
	.align		4
        /*0018*/ 	.word	0x00000000
	.align		4
        /*001c*/ 	.word	0xfffffffc


//--------------------- .text._Z10out_perm_kPdPcPmS0_S0_mmm --------------------------
	.section	.text._Z10out_perm_kPdPcPmS0_S0_mmm,"ax",@progbits
	.align	128
        .global         _Z10out_perm_kPdPcPmS0_S0_mmm
        .type           _Z10out_perm_kPdPcPmS0_S0_mmm,@function
        .size           _Z10out_perm_kPdPcPmS0_S0_mmm,(.L_x_25 - _Z10out_perm_kPdPcPmS0_S0_mmm)
        .other          _Z10out_perm_kPdPcPmS0_S0_mmm,@"STO_CUDA_ENTRY STV_DEFAULT"
_Z10out_perm_kPdPcPmS0_S0_mmm:
.text._Z10out_perm_kPdPcPmS0_S0_mmm:
[----:B------:R-:W-:Y:S01]  /*0000*/  LDC R1, c[0x0][0x37c] ;  /* 0x0000df00ff017b82 */ /* 0x000fe20000000800 */
[----:B------:R-:W0:Y:S07]  /*0010*/  S2R R3, SR_TID.X ;  /* 0x0000000000037919 */ /* 0x000e2e0000002100 */
[----:B------:R-:W0:Y:S01]  /*0020*/  S2UR UR4, SR_CTAID.X ;  /* 0x00000000000479c3 */ /* 0x000e220000002500 */
[----:B------:R-:W1:Y:S01]  /*0030*/  LDCU.64 UR6, c[0x0][0x3b8] ;  /* 0x00007700ff0677ac */ /* 0x000e620008000a00 */
[----:B------:R-:W-:Y:S06]  /*0040*/  BSSY.RECONVERGENT B0, `(.L_x_0) ;  /* 0x0000022000007945 */ /* 0x000fec0003800200 */
[----:B------:R-:W0:Y:S02]  /*0050*/  LDC R2, c[0x0][0x360] ;  /* 0x0000d800ff027b82 */ /* 0x000e240000000800 */
[----:B0-----:R-:W-:Y:S01]  /*0060*/  IMAD R2, R2, UR4, R3 ;  /* 0x0000000402027c24 */ /* 0x001fe2000f8e0203 */
[----:B------:R-:W0:Y:S03]  /*0070*/  LDCU.64 UR4, c[0x0][0x3b8] ;  /* 0x00007700ff0477ac */ /* 0x000e260008000a00 */
[----:B-1----:R-:W-:Y:S01]  /*0080*/  IMAD.WIDE.U32 R8, R2, UR6, RZ ;  /* 0x0000000602087c25 */ /* 0x002fe2000f8e00ff */
[----:B------:R-:W-:-:S05]  /*0090*/  SHF.R.S32.HI R4, RZ, 0x1f, R2 ;  /* 0x0000001fff047819 */ /* 0x000fca0000011402 */
[----:B------:R-:W-:-:S04]  /*00a0*/  IMAD R3, R4, UR6, RZ ;  /* 0x0000000604037c24 */ /* 0x000fc8000f8e02ff */
[----:B------:R-:W-:-:S04]  /*00b0*/  IMAD R3, R2, UR7, R3 ;  /* 0x0000000702037c24 */ /* 0x000fc8000f8e0203 */
[----:B------:R-:W-:-:S05]  /*00c0*/  IMAD.IADD R3, R9, 0x1, R3 ;  /* 0x0000000109037824 */ /* 0x000fca00078e0203 */
[----:B------:R-:W-:-:S04]  /*00d0*/  LOP3.LUT R0, R3, UR7, RZ, 0xfc, !PT ;  /* 0x0000000703007c12 */ /* 0x000fc8000f8efcff */
[----:B------:R-:W-:-:S13]  /*00e0*/  ISETP.NE.U32.AND P0, PT, R0, RZ, PT ;  /* 0x000000ff0000720c */ /* 0x000fda0003f05070 */
[----:B0-----:R-:W-:Y:S05]  /*00f0*/  @P0 BRA `(.L_x_1) ;  /* 0x00000000004c0947 */ /* 0x001fea0003800000 */
[----:B------:R-:W0:Y:S01]  /*0100*/  I2F.U32.RP R0, UR6 ;  /* 0x0000000600007d06 */ /* 0x000e220008209000 */
[----:B------:R-:W-:-:S07]  /*0110*/  ISETP.NE.U32.AND P2, PT, RZ, UR6, PT ;  /* 0x00000006ff007c0c */ /* 0x000fce000bf45070 */
[----:B0-----:R-:W0:Y:S02]  /*0120*/  MUFU.RCP R0, R0 ;  /* 0x0000000000007308 */ /* 0x001e240000001000 */
[----:B0-----:R-:W-:-:S06]  /*0130*/  VIADD R6, R0, 0xffffffe ;  /* 0x0ffffffe00067836 */ /* 0x001fcc0000000000 */
[----:B------:R0:W1:Y:S02]  /*0140*/  F2I.FTZ.U32.TRUNC.NTZ R7, R6 ;  /* 0x0000000600077305 */ /* 0x000064000021f000 */
[----:B0-----:R-:W-:Y:S02]  /*0150*/  IMAD.MOV.U32 R6, RZ, RZ, RZ ;  /* 0x000000ffff067224 */ /* 0x001fe400078e00ff */
[----:B-1----:R-:W-:-:S04]  /*0160*/  IMAD.MOV R3, RZ, RZ, -R7 ;  /* 0x000000ffff037224 */ /* 0x002fc800078e0a07 */
[----:B------:R-:W-:-:S04]  /*0170*/  IMAD R3, R3, UR6, RZ ;  /* 0x0000000603037c24 */ /* 0x000fc8000f8e02ff */
[----:B------:R-:W-:-:S06]  /*0180*/  IMAD.HI.U32 R7, R7, R3, R6 ;  /* 0x0000000307077227 */ /* 0x000fcc00078e0006 */
[----:B------:R-:W-:-:S04]  /*0190*/  IMAD.HI.U32 R0, R7, R8, RZ ;  /* 0x0000000807007227 */ /* 0x000fc800078e00ff */
[----:B------:R-:W-:-:S04]  /*01a0*/  IMAD.MOV R3, RZ, RZ, -R0 ;  /* 0x000000ffff037224 */ /* 0x000fc800078e0a00 */
[----:B------:R-:W-:-:S05]  /*01b0*/  IMAD R8, R3, UR6, R8 ;  /* 0x0000000603087c24 */ /* 0x000fca000f8e0208 */
[----:B------:R-:W-:-:S13]  /*01c0*/  ISETP.GE.U32.AND P0, PT, R8, UR6, PT ;  /* 0x0000000608007c0c */ /* 0x000fda000bf06070 */
[----:B------:R-:W-:Y:S02]  /*01d0*/  @P0 VIADD R8, R8, -UR6 ;  /* 0x8000000608080c36 */ /* 0x000fe40008000000 */
[----:B------:R-:W-:-:S03]  /*01e0*/  @P0 VIADD R0, R0, 0x1 ;  /* 0x0000000100000836 */ /* 0x000fc60000000000 */
[----:B------:R-:W-:-:S13]  /*01f0*/  ISETP.GE.U32.AND P1, PT, R8, UR6, PT ;  /* 0x0000000608007c0c */ /* 0x000fda000bf26070 */
[----:B------:R-:W-:Y:S01]  /*0200*/  @P1 VIADD R0, R0, 0x1 ;  /* 0x0000000100001836 */ /* 0x000fe20000000000 */
[----:B------:R-:W-:Y:S01]  /*0210*/  @!P2 LOP3.LUT R0, RZ, UR6, RZ, 0x33, !PT ;  /* 0x00000006ff00ac12 */ /* 0x000fe2000f8e33ff */
[----:B------:R-:W-:Y:S06]  /*0220*/  BRA `(.L_x_2) ;  /* 0x00000000000c7947 */ /* 0x000fec0003800000 */
.L_x_1:
[----:B------:R-:W-:-:S07]  /*0230*/  MOV R6, 0x250 ;  /* 0x0000025000067802 */ /* 0x000fce0000000f00 */
[----:B------:R-:W-:Y:S05]  /*0240*/  CALL.REL.NOINC `($__internal_0_$__cuda_sm20_div_u64) ;  /* 0x0000001800487944 */ /* 0x000fea0003c00000 */
[----:B------:R-:W-:-:S07]  /*0250*/  IMAD.MOV.U32 R0, RZ, RZ, R3 ;  /* 0x000000ffff007224 */ /* 0x000fce00078e0003 */
.L_x_2:
[----:B------:R-:W-:Y:S05]  /*0260*/  BSYNC.RECONVERGENT B0 ;  /* 0x0000000000007941 */ /* 0x000fea0003800200 */
.L_x_0:
[----:B------:R-:W0:Y:S01]  /*0270*/  LDCU.64 UR6, c[0x0][0x3b8] ;  /* 0x00007700ff0677ac */ /* 0x000e220008000a00 */
[----:B------:R-:W-:Y:S01]  /*0280*/  VIADD R3, R2, 0x1 ;  /* 0x0000000102037836 */ /* 0x000fe20000000000 */
[----:B------:R-:W-:Y:S04]  /*0290*/  BSSY.RECONVERGENT B0, `(.L_x_3) ;  /* 0x000001e000007945 */ /* 0x000fe80003800200 */
[----:B------:R-:W-:-:S05]  /*02a0*/  SHF.R.S32.HI R5, RZ, 0x1f, R3 ;  /* 0x0000001fff057819 */ /* 0x000fca0000011403 */
[----:B0-----:R-:W-:Y:S02]  /*02b0*/  IMAD R6, R5, UR6, RZ ;  /* 0x0000000605067c24 */ /* 0x001fe4000f8e02ff */
[----:B------:R-:W-:-:S04]  /*02c0*/  IMAD.WIDE.U32 R8, R3, UR6, RZ ;  /* 0x0000000603087c25 */ /* 0x000fc8000f8e00ff */
[----:B------:R-:W-:-:S04]  /*02d0*/  IMAD R3, R3, UR7, R6 ;  /* 0x0000000703037c24 */ /* 0x000fc8000f8e0206 */
[----:B------:R-:W-:-:S05]  /*02e0*/  IMAD.IADD R3, R9, 0x1, R3 ;  /* 0x0000000109037824 */ /* 0x000fca00078e0203 */
[----:B------:R-:W-:-:S04]  /*02f0*/  LOP3.LUT R5, R3, UR7, RZ, 0xfc, !PT ;  /* 0x0000000703057c12 */ /* 0x000fc8000f8efcff */
[----:B------:R-:W-:-:S13]  /*0300*/  ISETP.NE.U32.AND P0, PT, R5, RZ, PT ;  /* 0x000000ff0500720c */ /* 0x000fda0003f05070 */
[----:B------:R-:W-:Y:S05]  /*0310*/  @P0 BRA `(.L_x_4) ;  /* 0x00000000004c0947 */ /* 0x000fea0003800000 */
        /* <DEDUP_REMOVED lines=19> */
.L_x_4:
[----:B------:R-:W-:-:S07]  /*0450*/  MOV R6, 0x470 ;  /* 0x0000047000067802 */ /* 0x000fce0000000f00 */
[----:B------:R-:W-:Y:S05]  /*0460*/  CALL.REL.NOINC `($__internal_0_$__cuda_sm20_div_u64) ;  /* 0x0000001400c07944 */ /* 0x000fea0003c00000 */
.L_x_5:
[----:B------:R-:W-:Y:S05]  /*0470*/  BSYNC.RECONVERGENT B0 ;  /* 0x0000000000007941 */ /* 0x000fea0003800200 */
.L_x_3:
[----:B------:R-:W0:Y:S01]  /*0480*/  LDCU.64 UR4, c[0x0][0x3b8] ;  /* 0x00007700ff0477ac */ /* 0x000e220008000a00 */
[----:B------:R-:W-:Y:S01]  /*0490*/  SHF.R.S32.HI R5, RZ, 0x1f, R0 ;  /* 0x0000001fff057819 */ /* 0x000fe20000011400 */
[----:B------:R-:W-:Y:S01]  /*04a0*/  BSSY.RECONVERGENT B0, `(.L_x_6) ;  /* 0x0000020000007945 */ /* 0x000fe20003800200 */
[----:B------:R-:W1:Y:S01]  /*04b0*/  LDCU.64 UR8, c[0x0][0x358] ;  /* 0x00006b00ff0877ac */ /* 0x000e620008000a00 */
[----:B------:R-:W2:Y:S01]  /*04c0*/  LDCU.64 UR14, c[0x0][0x3b8] ;  /* 0x00007700ff0e77ac */ /* 0x000ea20008000a00 */
[----:B------:R-:W3:Y:S01]  /*04d0*/  LDCU.64 UR12, c[0x0][0x390] ;  /* 0x00007200ff0c77ac */ /* 0x000ee20008000a00 */
[----:B------:R-:W4:Y:S01]  /*04e0*/  LDCU.64 UR10, c[0x0][0x3a8] ;  /* 0x00007500ff0a77ac */ /* 0x000f220008000a00 */
[----:B0-----:R-:W-:-:S04]  /*04f0*/  ISETP.GE.U32.AND P0, PT, R0, UR4, PT ;  /* 0x0000000400007c0c */ /* 0x001fc8000bf06070 */
[----:B------:R-:W-:-:S04]  /*0500*/  ISETP.GE.U32.AND.EX P0, PT, R5, UR5, PT, P0 ;  /* 0x0000000505007c0c */ /* 0x000fc8000bf06100 */
[----:B------:R-:W-:-:S13]  /*0510*/  ISETP.LT.OR P0, PT, R2, 0x1, P0 ;  /* 0x000000010200780c */ /* 0x000fda0000701670 */
[----:B-1234-:R-:W-:Y:S05]  /*0520*/  @P0 BRA `(.L_x_7) ;  /* 0x00000000005c0947 */ /* 0x01efea0003800000 */
[----:B------:R-:W0:Y:S01]  /*0530*/  LDCU.64 UR4, c[0x0][0x3a8] ;  /* 0x00007500ff0477ac */ /* 0x000e220008000a00 */
[----:B------:R-:W-:Y:S02]  /*0540*/  IMAD.MOV.U32 R10, RZ, RZ, R0 ;  /* 0x000000ffff0a7224 */ /* 0x000fe400078e0000 */
[----:B------:R-:W-:Y:S01]  /*0550*/  IMAD.MOV.U32 R11, RZ, RZ, R5 ;  /* 0x000000ffff0b7224 */ /* 0x000fe200078e0005 */
[----:B------:R-:W1:Y:S02]  /*0560*/  LDCU.64 UR6, c[0x0][0x390] ;  /* 0x00007200ff0677ac */ /* 0x000e640008000a00 */
[----:B0-----:R-:W-:-:S04]  /*0570*/  IADD3 R5, P0, PT, R10, UR4, RZ ;  /* 0x000000040a057c10 */ /* 0x001fc8000ff1e0ff */
[----:B------:R-:W-:Y:S02]  /*0580*/  IADD3.X R8, PT, PT, R11, UR5, RZ, P0, !PT ;  /* 0x000000050b087c10 */ /* 0x000fe400087fe4ff */
[----:B-1----:R-:W-:-:S04]  /*0590*/  LEA R6, P0, R5, UR6, 0x5 ;  /* 0x0000000605067c11 */ /* 0x002fc8000f8028ff */
[----:B------:R-:W-:-:S05]  /*05a0*/  LEA.HI.X R7, R5, UR7, R8, 0x5, P0 ;  /* 0x0000000705077c11 */ /* 0x000fca00080f2c08 */
[----:B------:R0:W5:Y:S04]  /*05b0*/  LDG.E.64 R8, desc[UR8][R6.64+0x18] ;  /* 0x0000180806087981 */ /* 0x000168000c1e1b00 */
.L_x_8:
[----:B------:R-:W-:-:S04]  /*05c0*/  IADD3 R5, P0, PT, R10, UR10, RZ ;  /* 0x0000000a0a057c10 */ /* 0x000fc8000ff1e0ff */
[----:B------:R-:W-:Y:S02]  /*05d0*/  IADD3.X R10, PT, PT, R11, UR11, RZ, P0, !PT ;  /* 0x0000000b0b0a7c10 */ /* 0x000fe400087fe4ff */
[----:B0-----:R-:W-:-:S04]  /*05e0*/  LEA R6, P0, R5, UR12, 0x5 ;  /* 0x0000000c05067c11 */ /* 0x001fc8000f8028ff */
[----:B------:R-:W-:-:S06]  /*05f0*/  LEA.HI.X R7, R5, UR13, R10, 0x5, P0 ;  /* 0x0000000d05077c11 */ /* 0x000fcc00080f2c0a */
[----:B------:R-:W2:Y:S02]  /*0600*/  LDG.E.64 R6, desc[UR8][R6.64+0x18] ;  /* 0x0000180806067981 */ /* 0x000ea4000c1e1b00 */
[----:B--2--5:R-:W-:-:S04]  /*0610*/  ISETP.NE.U32.AND P0, PT, R8, R6, PT ;  /* 0x000000060800720c */ /* 0x024fc80003f05070 */
[----:B------:R-:W-:-:S13]  /*0620*/  ISETP.NE.AND.EX P0, PT, R9, R7, PT, P0 ;  /* 0x000000070900720c */ /* 0x000fda0003f05300 */
[----:B------:R-:W-:Y:S05]  /*0630*/  @P0 BRA `(.L_x_7) ;  /* 0x0000000000180947 */ /* 0x000fea0003800000 */
[----:B------:R-:W-:-:S04]  /*0640*/  VIADD R10, R0, 0x1 ;  /* 0x00000001000a7836 */ /* 0x000fc80000000000 */
[--C-:B------:R-:W-:Y:S01]  /*0650*/  IMAD.MOV.U32 R0, RZ, RZ, R10.reuse ;  /* 0x000000ffff007224 */ /* 0x100fe200078e000a */
[----:B------:R-:W-:Y:S02]  /*0660*/  ISETP.GE.U32.AND P0, PT, R10, UR14, PT ;  /* 0x0000000e0a007c0c */ /* 0x000fe4000bf06070 */
[----:B------:R-:W-:-:S04]  /*0670*/  SHF.R.S32.HI R11, RZ, 0x1f, R10 ;  /* 0x0000001fff0b7819 */ /* 0x000fc8000001140a */
[----:B------:R-:W-:-:S13]  /*0680*/  ISETP.GE.U32.AND.EX P0, PT, R11, UR15, PT, P0 ;  /* 0x0000000f0b007c0c */ /* 0x000fda000bf06100 */
[----:B------:R-:W-:Y:S05]  /*0690*/  @!P0 BRA `(.L_x_8) ;  /* 0xfffffffc00c88947 */ /* 0x000fea000383ffff */
.L_x_7:
[----:B------:R-:W-:Y:S05]  /*06a0*/  BSYNC.RECONVERGENT B0 ;  /* 0x0000000000007941 */ /* 0x000fea0003800200 */
.L_x_6:
[----:B------:R-:W0:Y:S01]  /*06b0*/  LDCU.64 UR6, c[0x0][0x3b8] ;  /* 0x00007700ff0677ac */ /* 0x000e220008000a00 */
[----:B------:R-:W-:Y:S01]  /*06c0*/  SHF.R.S32.HI R5, RZ, 0x1f, R3 ;  /* 0x0000001fff057819 */ /* 0x000fe20000011403 */
[----:B------:R-:W-:Y:S01]  /*06d0*/  BSSY.RECONVERGENT B0, `(.L_x_9) ;  /* 0x0000023000007945 */ /* 0x000fe20003800200 */
[----:B------:R-:W1:Y:S01]  /*06e0*/  LDCU.64 UR14, c[0x0][0x3b8] ;  /* 0x00007700ff0e77ac */ /* 0x000e620008000a00 */
[----:B------:R-:W2:Y:S01]  /*06f0*/  LDCU.64 UR12, c[0x0][0x390] ;  /* 0x00007200ff0c77ac */ /* 0x000ea20008000a00 */
[----:B------:R-:W3:Y:S01]  /*0700*/  LDCU.64 UR10, c[0x0][0x3a8] ;  /* 0x00007500ff0a77ac */ /* 0x000ee20008000a00 */
[----:B0-----:R-:W-:Y:S02]  /*0710*/  UIADD3 UR4, UP0, UPT, UR6, -0x1, URZ ;  /* 0xffffffff06047890 */ /* 0x001fe4000ff1e0ff */
[----:B------:R-:W-:Y:S02]  /*0720*/  ISETP.GE.U32.AND P0, PT, R3, UR6, PT ;  /* 0x0000000603007c0c */ /* 0x000fe4000bf06070 */
[----:B------:R-:W-:-:S02]  /*0730*/  UIADD3.X UR5, UPT, UPT, UR7, -0x1, URZ, UP0, !UPT ;  /* 0xffffffff07057890 */ /* 0x000fc400087fe4ff */
[----:B------:R-:W-:Y:S02]  /*0740*/  ISETP.GE.U32.AND.EX P0, PT, R5, UR7, PT, P0 ;  /* 0x0000000705007c0c */ /* 0x000fe4000bf06100 */
[----:B------:R-:W-:Y:S02]  /*0750*/  ISETP.GE.U32.AND P1, PT, R2, UR4, PT ;  /* 0x0000000402007c0c */ /* 0x000fe4000bf26070 */
[----:B------:R-:W-:-:S05]  /*0760*/  IMAD.U32 R7, RZ, RZ, UR5 ;  /* 0x00000005ff077e24 */ /* 0x000fca000f8e00ff */
[----:B------:R-:W-:-:S13]  /*0770*/  ISETP.LE.U32.OR.EX P0, PT, R7, R4, P0, P1 ;  /* 0x000000040700720c */ /* 0x000fda0000703510 */
[----:B-123--:R-:W-:Y:S05]  /*0780*/  @P0 BRA `(.L_x_10) ;  /* 0x00000000005c0947 */ /* 0x00efea0003800000 */
        /* <DEDUP_REMOVED lines=9> */
.L_x_11:
        /* <DEDUP_REMOVED lines=14> */
.L_x_10:
[----:B------:R-:W-:Y:S05]  /*0900*/  BSYNC.RECONVERGENT B0 ;  /* 0x0000000000007941 */ /* 0x000fea0003800200 */
.L_x_9:
[----:B------:R-:W0:Y:S01]  /*0910*/  LDCU.128 UR4, c[0x0][0x3b0] ;  /* 0x00007600ff0477ac */ /* 0x000e220008000c00 */
[----:B------:R-:W-:Y:S02]  /*0920*/  ISETP.GE.AND P0, PT, R0, R3, PT ;  /* 0x000000030000720c */ /* 0x000fe40003f06270 */
[----:B0-----:R-:W-:Y:S02]  /*0930*/  ISETP.GE.U32.AND P1, PT, R2, UR6, PT ;  /* 0x0000000602007c0c */ /* 0x001fe4000bf26070 */
[----:B------:R-:W-:Y:S02]  /*0940*/  ISETP.EQ.U32.AND P2, PT, RZ, UR4, PT ;  /* 0x00000004ff007c0c */ /* 0x000fe4000bf42070 */
[----:B------:R-:W-:-:S04]  /*0950*/  ISETP.GE.U32.OR.EX P0, PT, R4, UR7, P0, P1 ;  /* 0x0000000704007c0c */ /* 0x000fc80008706510 */
[----:B------:R-:W-:-:S13]  /*0960*/  ISETP.EQ.OR.EX P0, PT, RZ, UR5, P0, P2 ;  /* 0x00000005ff007c0c */ /* 0x000fda0008702720 */
[----:B------:R-:W-:Y:S05]  /*0970*/  @P0 EXIT ;  /* 0x000000000000094d */ /* 0x000fea0003800000 */
[----:B------:R-:W-:Y:S02]  /*0980*/  ULOP3.LUT UR7, UR4, 0x7, URZ, 0xc0, !UPT ;  /* 0x0000000704077892 */ /* 0x000fe4000f8ec0ff */
[----:B------:R-:W-:-:S12]  /*0990*/  ULOP3.LUT UR6, UR4, 0xfffffff8, URZ, 0xc0, !UPT ;  /* 0xfffffff804067892 */ /* 0x000fd8000f8ec0ff */
.L_x_17:
[----:B0-----:R-:W0:Y:S01]  /*09a0*/  LDCU.128 UR12, c[0x0][0x3a0] ;  /* 0x00007400ff0c77ac */ /* 0x001e220008000c00 */
[----:B-1----:R-:W1:Y:S01]  /*09b0*/  LDCU.64 UR10, c[0x0][0x390] ;  /* 0x00007200ff0a77ac */ /* 0x002e620008000a00 */
[----:B--2---:R-:W2:Y:S01]  /*09c0*/  LDCU.64 UR4, c[0x0][0x380] ;  /* 0x00007000ff0477ac */ /* 0x004ea20008000a00 */
[----:B0-----:R-:W-:-:S04]  /*09d0*/  IADD3 R2, P0, PT, R0, UR14, RZ ;  /* 0x0000000e00027c10 */ /* 0x001fc8000ff1e0ff */
[----:B------:R-:W-:Y:S02]  /*09e0*/  LEA.HI.X.SX32 R5, R0, UR15, 0x1, P0 ;  /* 0x0000000f00057c11 */ /* 0x000fe400080f0eff */
[----:B-1----:R-:W-:-:S04]  /*09f0*/  LEA R8, P0, R2, UR10, 0x5 ;  /* 0x0000000a02087c11 */ /* 0x002fc8000f8028ff */
[C---:B------:R-:W-:Y:S02]  /*0a00*/  LEA.HI.X R9, R2.reuse, UR11, R5, 0x5, P0 ;  /* 0x0000000b02097c11 */ /* 0x040fe400080f2c05 */
[----:B--2--5:R-:W-:-:S03]  /*0a10*/  LEA R10, P0, R2, UR4, 0x3 ;  /* 0x00000004020a7c11 */ /* 0x024fc6000f8018ff */
[----:B------:R-:W2:Y:S01]  /*0a20*/  LDG.E.64 R16, desc[UR8][R8.64+0x18] ;  /* 0x0000180808107981 */ /* 0x000ea2000c1e1b00 */
[----:B------:R-:W-:Y:S02]  /*0a30*/  LEA.HI.X R11, R2, UR5, R5, 0x3, P0 ;  /* 0x00000005020b7c11 */ /* 0x000fe400080f1c05 */
[----:B------:R-:W0:Y:S01]  /*0a40*/  LDC.64 R4, c[0x0][0x3b0] ;  /* 0x0000ec00ff047b82 */ /* 0x000e220000000a00 */
[----:B------:R1:W5:Y:S04]  /*0a50*/  LDG.E.64 R14, desc[UR8][R8.64] ;  /* 0x00000008080e7981 */ /* 0x000368000c1e1b00 */
[----:B------:R-:W5:Y:S04]  /*0a60*/  LDG.E.64 R10, desc[UR8][R10.64] ;  /* 0x000000080a0a7981 */ /* 0x000f68000c1e1b00 */
[----:B------:R1:W5:Y:S04]  /*0a70*/  LDG.E.64 R12, desc[UR8][R8.64+0x8] ;  /* 0x00000808080c7981 */ /* 0x000368000c1e1b00 */
[----:B------:R1:W5:Y:S01]  /*0a80*/  LDG.E.64 R6, desc[UR8][R8.64+0x10] ;  /* 0x0000100808067981 */ /* 0x000362000c1e1b00 */
[----:B0-----:R-:W-:-:S04]  /*0a90*/  ISETP.GE.U32.AND P0, PT, R4, 0x8, PT ;  /* 0x000000080400780c */ /* 0x001fc80003f06070 */
[----:B------:R-:W-:Y:S01]  /*0aa0*/  ISETP.GE.U32.AND.EX P0, PT, R5, RZ, PT, P0 ;  /* 0x000000ff0500720c */ /* 0x000fe20003f06100 */
[----:B------:R-:W-:Y:S02]  /*0ab0*/  IMAD.MOV.U32 R22, RZ, RZ, RZ ;  /* 0x000000ffff167224 */ /* 0x000fe400078e00ff */
[----:B------:R-:W-:Y:S01]  /*0ac0*/  IMAD.MOV.U32 R25, RZ, RZ, RZ ;  /* 0x000000ffff197224 */ /* 0x000fe200078e00ff */
[----:B--2---:R-:W-:-:S04]  /*0ad0*/  IADD3 R2, P1, PT, R16, UR12, RZ ;  /* 0x0000000c10027c10 */ /* 0x004fc8000ff3e0ff */
[----:B------:R-:W-:-:S05]  /*0ae0*/  IADD3.X R5, PT, PT, R17, UR13, RZ, P1, !PT ;  /* 0x0000000d11057c10 */ /* 0x000fca0008ffe4ff */
[----:B-1----:R-:W-:Y:S05]  /*0af0*/  @!P0 BRA `(.L_x_12) ;  /* 0x00000004009c8947 */ /* 0x002fea0003800000 */
[----:B------:R-:W0:Y:S01]  /*0b00*/  LDCU.64 UR4, c[0x0][0x388] ;  /* 0x00007100ff0477ac */ /* 0x000e220008000a00 */
[----:B------:R-:W1:Y:S01]  /*0b10*/  LDC R26, c[0x0][0x3b4] ;  /* 0x0000ed00ff1a7b82 */ /* 0x000e620000000800 */
[----:B------:R-:W-:Y:S01]  /*0b20*/  IMAD.U32 R28, RZ, RZ, UR6 ;  /* 0x00000006ff1c7e24 */ /* 0x000fe2000f8e00ff */
[----:B------:R-:W2:Y:S01]  /*0b30*/  LDCU.64 UR10, c[0x0][0x398] ;  /* 0x00007300ff0a77ac */ /* 0x000ea20008000a00 */
[----:B0-----:R-:W-:Y:S01]  /*0b40*/  UIADD3 UR4, UP0, UPT, UR4, 0x20, URZ ;  /* 0x0000002004047890 */ /* 0x001fe2000ff1e0ff */
[----:B--2--5:R-:W-:-:S03]  /*0b50*/  IADD3 R20, P0, PT, R6, UR10, RZ ;  /* 0x0000000a06147c10 */ /* 0x024fc6000ff1e0ff */
[----:B------:R-:W-:Y:S02]  /*0b60*/  UIADD3.X UR5, UPT, UPT, URZ, UR5, URZ, UP0, !UPT ;  /* 0x00000005ff057290 */ /* 0x000fe400087fe4ff */
[----:B------:R-:W-:Y:S01]  /*0b70*/  IADD3 R29, P2, PT, R12, UR4, RZ ;  /* 0x000000040c1d7c10 */ /* 0x000fe2000ff5e0ff */
[----:B-1----:R-:W-:Y:S01]  /*0b80*/  IMAD.MOV.U32 R27, RZ, RZ, R26 ;  /* 0x000000ffff1b7224 */ /* 0x002fe200078e001a */
[----:B------:R-:W-:Y:S02]  /*0b90*/  IADD3 R20, P1, PT, R20, 0x20, RZ ;  /* 0x0000002014147810 */ /* 0x000fe40007f3e0ff */
[----:B------:R-:W-:Y:S02]  /*0ba0*/  IADD3 R8, P3, PT, R14, UR4, RZ ;  /* 0x000000040e087c10 */ /* 0x000fe4000ff7e0ff */
[----:B------:R-:W-:Y:S02]  /*0bb0*/  IADD3.X R21, PT, PT, RZ, UR11, R7, P1, P0 ;  /* 0x0000000bff157c10 */ /* 0x000fe40008fe0407 */
[----:B------:R-:W-:-:S02]  /*0bc0*/  IADD3.X R24, PT, PT, R13, UR5, RZ, P2, !PT ;  /* 0x000000050d187c10 */ /* 0x000fc400097fe4ff */
[----:B------:R-:W-:-:S07]  /*0bd0*/  IADD3.X R9, PT, PT, R15, UR5, RZ, P3, !PT ;  /* 0x000000050f097c10 */ /* 0x000fce0009ffe4ff */
.L_x_13:
[----:B------:R-:W2:Y:S02]  /*0be0*/  LDG.E.64 R18, desc[UR8][R8.64+-0x20] ;  /* 0xffffe00808127981 */ /* 0x000ea4000c1e1b00 */
[----:B0-2---:R-:W-:-:S04]  /*0bf0*/  LEA R16, P0, R18, R2, 0x3 ;  /* 0x0000000212107211 */ /* 0x005fc800078018ff */
[----:B------:R-:W-:Y:S01]  /*0c00*/  LEA.HI.X R17, R18, R5, R19, 0x3, P0 ;  /* 0x0000000512117211 */ /* 0x000fe200000f1c13 */
[----:B------:R-:W-:Y:S02]  /*0c10*/  IMAD.MOV.U32 R18, RZ, RZ, R29 ;  /* 0x000000ffff127224 */ /* 0x000fe400078e001d */
[----:B------:R-:W-:Y:S02]  /*0c20*/  IMAD.MOV.U32 R19, RZ, RZ, R24 ;  /* 0x000000ffff137224 */ /* 0x000fe400078e0018 */
[----:B------:R0:W2:Y:S04]  /*0c30*/  LDG.E.64 R24, desc[UR8][R16.64] ;  /* 0x0000000810187981 */ /* 0x0000a8000c1e1b00 */
[----:B------:R-:W2:Y:S01]  /*0c40*/  LDG.E.64 R22, desc[UR8][R18.64+-0x20] ;  /* 0xffffe00812167981 */ /* 0x000ea2000c1e1b00 */
[----:B0-----:R-:W-:-:S02]  /*0c50*/  IMAD.MOV.U32 R16, RZ, RZ, R20 ;  /* 0x000000ffff107224 */ /* 0x001fc400078e0014 */
[----:B------:R-:W-:-:S05]  /*0c60*/  IMAD.MOV.U32 R17, RZ, RZ, R21 ;  /* 0x000000ffff117224 */ /* 0x000fca00078e0015 */
[----:B------:R-:W3:Y:S01]  /*0c70*/  LDG.E.64 R20, desc[UR8][R16.64+-0x20] ;  /* 0xffffe00810147981 */ /* 0x000ee2000c1e1b00 */
[----:B--2---:R-:W-:-:S08]  /*0c80*/  DMUL R22, R24, R22 ;  /* 0x0000001618167228 */ /* 0x004fd00000000000 */
[----:B---3--:R-:W-:-:S07]  /*0c90*/  DFMA R20, R10, R22, R20 ;  /* 0x000000160a14722b */ /* 0x008fce0000000014 */
[----:B------:R0:W-:Y:S04]  /*0ca0*/  STG.E.64 desc[UR8][R16.64+-0x20], R20 ;  /* 0xffffe01410007986 */ /* 0x0001e8000c101b08 */
[----:B------:R-:W2:Y:S04]  /*0cb0*/  LDG.E.64 R22, desc[UR8][R18.64+-0x18] ;  /* 0xffffe80812167981 */ /* 0x000ea8000c1e1b00 */
[----:B0-----:R-:W3:Y:S02]  /*0cc0*/  LDG.E.64 R20, desc[UR8][R8.64+-0x18] ;  /* 0xffffe80808147981 */ /* 0x001ee4000c1e1b00 */
[----:B---3--:R-:W-:-:S04]  /*0cd0*/  LEA R24, P0, R20, R2, 0x3 ;  /* 0x0000000214187211 */ /* 0x008fc800078018ff */
[----:B------:R-:W-:Y:S02]  /*0ce0*/  LEA.HI.X R25, R20, R5, R21, 0x3, P0 ;  /* 0x0000000514197211 */ /* 0x000fe400000f1c15 */
[----:B------:R-:W3:Y:S04]  /*0cf0*/  LDG.E.64 R20, desc[UR8][R16.64+-0x18] ;  /* 0xffffe80810147981 */ /* 0x000ee8000c1e1b00 */
[----:B------:R-:W2:Y:S02]  /*0d00*/  LDG.E.64 R24, desc[UR8][R24.64] ;  /* 0x0000000818187981 */ /* 0x000ea4000c1e1b00 */
[----:B--2---:R-:W-:-:S08]  /*0d10*/  DMUL R22, R24, R22 ;  /* 0x0000001618167228 */ /* 0x004fd00000000000 */
[----:B---3--:R-:W-:-:S07]  /*0d20*/  DFMA R24, R10, R22, R20 ;  /* 0x000000160a18722b */ /* 0x008fce0000000014 */
[----:B------:R0:W-:Y:S04]  /*0d30*/  STG.E.64 desc[UR8][R16.64+-0x18], R24 ;  /* 0xffffe81810007986 */ /* 0x0001e8000c101b08 */
[----:B------:R-:W2:Y:S02]  /*0d40*/  LDG.E.64 R22, desc[UR8][R8.64+-0x10] ;  /* 0xfffff00808167981 */ /* 0x000ea4000c1e1b00 */
[----:B--2---:R-:W-:-:S04]  /*0d50*/  LEA R20, P0, R22, R2, 0x3 ;  /* 0x0000000216147211 */ /* 0x004fc800078018ff */
[----:B------:R-:W-:Y:S02]  /*0d60*/  LEA.HI.X R21, R22, R5, R23, 0x3, P0 ;  /* 0x0000000516157211 */ /* 0x000fe400000f1c17 */
[----:B------:R-:W2:Y:S04]  /*0d70*/  LDG.E.64 R22, desc[UR8][R18.64+-0x10] ;  /* 0xfffff00812167981 */ /* 0x000ea8000c1e1b00 */
[----:B0-----:R-:W2:Y:S04]  /*0d80*/  LDG.E.64 R24, desc[UR8][R20.64] ;  /* 0x0000000814187981 */ /* 0x001ea8000c1e1b00 */
        /* <DEDUP_REMOVED lines=23> */
[----:B0-----:R-:W3:Y:S01]  /*0f00*/  LDG.E.64 R22, desc[UR8][R18.64+0x8] ;  /* 0x0000080812167981 */ /* 0x001ee2000c1e1b00 */
[----:B--2---:R-:W-:-:S04]  /*0f10*/  LEA R24, P0, R20, R2, 0x3 ;  /* 0x0000000214187211 */ /* 0x004fc800078018ff */
[----:B------:R-:W-:Y:S02]  /*0f20*/  LEA.HI.X R25, R20, R5, R21, 0x3, P0 ;  /* 0x0000000514197211 */ /* 0x000fe400000f1c15 */
[----:B------:R-:W2:Y:S04]  /*0f30*/  LDG.E.64 R20, desc[UR8][R16.64+0x8] ;  /* 0x0000080810147981 */ /* 0x000ea8000c1e1b00 */
[----:B------:R-:W3:Y:S02]  /*0f40*/  LDG.E.64 R24, desc[UR8][R24.64] ;  /* 0x0000000818187981 */ /* 0x000ee4000c1e1b00 */
[----:B---3--:R-:W-:-:S08]  /*0f50*/  DMUL R22, R24, R22 ;  /* 0x0000001618167228 */ /* 0x008fd00000000000 */
[----:B--2---:R-:W-:-:S07]  /*0f60*/  DFMA R24, R10, R22, R20 ;  /* 0x000000160a18722b */ /* 0x004fce0000000014 */
[----:B------:R0:W-:Y:S04]  /*0f70*/  STG.E.64 desc[UR8][R16.64+0x8], R24 ;  /* 0x0000081810007986 */ /* 0x0001e8000c101b08 */
[----:B------:R-:W2:Y:S02]  /*0f80*/  LDG.E.64 R20, desc[UR8][R8.64+0x10] ;  /* 0x0000100808147981 */ /* 0x000ea4000c1e1b00 */
[----:B--2---:R-:W-:-:S04]  /*0f90*/  LEA R22, P0, R20, R2, 0x3 ;  /* 0x0000000214167211 */ /* 0x004fc800078018ff */
[----:B------:R-:W-:Y:S02]  /*0fa0*/  LEA.HI.X R23, R20, R5, R21, 0x3, P0 ;  /* 0x0000000514177211 */ /* 0x000fe400000f1c15 */
[----:B------:R-:W2:Y:S04]  /*0fb0*/  LDG.E.64 R20, desc[UR8][R16.64+0x10] ;  /* 0x0000100810147981 */ /* 0x000ea8000c1e1b00 */
[----:B0-----:R-:W3:Y:S04]  /*0fc0*/  LDG.E.64 R24, desc[UR8][R22.64] ;  /* 0x0000000816187981 */ /* 0x001ee8000c1e1b00 */
[----:B------:R-:W3:Y:S02]  /*0fd0*/  LDG.E.64 R22, desc[UR8][R18.64+0x10] ;  /* 0x0000100812167981 */ /* 0x000ee4000c1e1b00 */
[----:B---3--:R-:W-:-:S08]  /*0fe0*/  DMUL R22, R24, R22 ;  /* 0x0000001618167228 */ /* 0x008fd00000000000 */
[----:B--2---:R-:W-:-:S07]  /*0ff0*/  DFMA R22, R10, R22, R20 ;  /* 0x000000160a16722b */ /* 0x004fce0000000014 */
[----:B------:R0:W-:Y:S04]  /*1000*/  STG.E.64 desc[UR8][R16.64+0x10], R22 ;  /* 0x0000101610007986 */ /* 0x0001e8000c101b08 */
[----:B------:R-:W2:Y:S04]  /*1010*/  LDG.E.64 R20, desc[UR8][R8.64+0x18] ;  /* 0x0000180808147981 */ /* 0x000ea8000c1e1b00 */
[----:B0-----:R-:W3:Y:S01]  /*1020*/  LDG.E.64 R22, desc[UR8][R16.64+0x18] ;  /* 0x0000180810167981 */ /* 0x001ee2000c1e1b00 */
[----:B--2---:R-:W-:-:S04]  /*1030*/  LEA R24, P0, R20, R2, 0x3 ;  /* 0x0000000214187211 */ /* 0x004fc800078018ff */
[----:B------:R-:W-:Y:S02]  /*1040*/  LEA.HI.X R25, R20, R5, R21, 0x3, P0 ;  /* 0x0000000514197211 */ /* 0x000fe400000f1c15 */
[----:B------:R-:W2:Y:S04]  /*1050*/  LDG.E.64 R20, desc[UR8][R18.64+0x18] ;  /* 0x0000180812147981 */ /* 0x000ea8000c1e1b00 */
[----:B------:R-:W2:Y:S01]  /*1060*/  LDG.E.64 R24, desc[UR8][R24.64] ;  /* 0x0000000818187981 */ /* 0x000ea2000c1e1b00 */
[----:B------:R-:W-:-:S04]  /*1070*/  IADD3 R28, P0, PT, R28, -0x8, RZ ;  /* 0xfffffff81c1c7810 */ /* 0x000fc80007f1e0ff */
[----:B------:R-:W-:Y:S02]  /*1080*/  IADD3.X R27, PT, PT, R27, -0x1, RZ, P0, !PT ;  /* 0xffffffff1b1b7810 */ /* 0x000fe400007fe4ff */
[----:B------:R-:W-:-:S04]  /*1090*/  ISETP.NE.U32.AND P0, PT, R28, RZ, PT ;  /* 0x000000ff1c00720c */ /* 0x000fc80003f05070 */
[----:B------:R-:W-:Y:S02]  /*10a0*/  ISETP.NE.AND.EX P0, PT, R27, RZ, PT, P0 ;  /* 0x000000ff1b00720c */ /* 0x000fe40003f05300 */
[----:B------:R-:W-:Y:S02]  /*10b0*/  IADD3 R29, P1, PT, R18, 0x40, RZ ;  /* 0x00000040121d7810 */ /* 0x000fe40007f3e0ff */
[----:B------:R-:W-:-:S05]  /*10c0*/  IADD3 R8, P3, PT, R8, 0x40, RZ ;  /* 0x0000004008087810 */ /* 0x000fca0007f7e0ff */
[----:B------:R-:W-:Y:S01]  /*10d0*/  IMAD.X R9, RZ, RZ, R9, P3 ;  /* 0x000000ffff097224 */ /* 0x000fe200018e0609 */
[----:B--2---:R-:W-:-:S08]  /*10e0*/  DMUL R20, R24, R20 ;  /* 0x0000001418147228 */ /* 0x004fd00000000000 */
[----:B---3--:R-:W-:-:S07]  /*10f0*/  DFMA R22, R10, R20, R22 ;  /* 0x000000140a16722b */ /* 0x008fce0000000016 */
[----:B------:R0:W-:Y:S01]  /*1100*/  STG.E.64 desc[UR8][R16.64+0x18], R22 ;  /* 0x0000181610007986 */ /* 0x0001e2000c101b08 */
[----:B------:R-:W-:Y:S01]  /*1110*/  IADD3 R20, P2, PT, R16, 0x40, RZ ;  /* 0x0000004010147810 */ /* 0x000fe20007f5e0ff */
[----:B------:R-:W-:-:S04]  /*1120*/  IMAD.X R24, RZ, RZ, R19, P1 ;  /* 0x000000ffff187224 */ /* 0x000fc800008e0613 */
[----:B------:R-:W-:Y:S01]  /*1130*/  IMAD.X R21, RZ, RZ, R17, P2 ;  /* 0x000000ffff157224 */ /* 0x000fe200010e0611 */
[----:B------:R-:W-:Y:S07]  /*1140*/  @P0 BRA `(.L_x_13) ;  /* 0xfffffff800a40947 */ /* 0x000fee000383ffff */
[----:B------:R-:W-:Y:S02]  /*1150*/  IMAD.MOV.U32 R25, RZ, RZ, R26 ;  /* 0x000000ffff197224 */ /* 0x000fe400078e001a */
[----:B0-----:R-:W-:-:S07]  /*1160*/  IMAD.U32 R22, RZ, RZ, UR6 ;  /* 0x00000006ff167e24 */ /* 0x001fce000f8e00ff */
.L_x_12:
[----:B------:R-:W-:-:S04]  /*1170*/  UISETP.NE.U32.AND UP0, UPT, UR7, URZ, UPT ;  /* 0x000000ff0700728c */ /* 0x000fc8000bf05070 */
[----:B------:R-:W-:-:S09]  /*1180*/  UISETP.NE.AND.EX UP0, UPT, URZ, URZ, UPT, UP0 ;  /* 0x000000ffff00728c */ /* 0x000fd2000bf05300 */
[----:B------:R-:W-:Y:S05]  /*1190*/  BRA.U !UP0, `(.L_x_14) ;  /* 0x0000000908647547 */ /* 0x000fea000b800000 */
[----:B------:R-:W0:Y:S01]  /*11a0*/  LDCU.64 UR10, c[0x0][0x388] ;  /* 0x00007100ff0a77ac */ /* 0x000e220008000a00 */
[----:B------:R-:W1:Y:S01]  /*11b0*/  LDCU.64 UR12, c[0x0][0x398] ;  /* 0x00007300ff0c77ac */ /* 0x000e620008000a00 */
[----:B------:R-:W-:-:S04]  /*11c0*/  UIADD3 UR4, UP0, UPT, UR7, -0x1, URZ ;  /* 0xffffffff07047890 */ /* 0x000fc8000ff1e0ff */
[----:B------:R-:W-:Y:S02]  /*11d0*/  UIADD3.X UR5, UPT, UPT, URZ, -0x1, URZ, UP0, !UPT ;  /* 0xffffffffff057890 */ /* 0x000fe400087fe4ff */
[----:B------:R-:W-:-:S04]  /*11e0*/  UISETP.GE.U32.AND UP0, UPT, UR4, 0x3, UPT ;  /* 0x000000030400788c */ /* 0x000fc8000bf06070 */
[----:B------:R-:W-:Y:S01]  /*11f0*/  UISETP.GE.U32.AND.EX UP0, UPT, UR5, URZ, UPT, UP0 ;  /* 0x000000ff0500728c */ /* 0x000fe2000bf06100 */
[----:B0----5:R-:W-:Y:S02]  /*1200*/  IADD3 R8, P0, PT, R14, UR10, RZ ;  /* 0x0000000a0e087c10 */ /* 0x021fe4000ff1e0ff */
[----:B------:R-:W-:Y:S02]  /*1210*/  IADD3 R9, P1, PT, R12, UR10, RZ ;  /* 0x0000000a0c097c10 */ /* 0x000fe4000ff3e0ff */
[----:B-1----:R-:W-:Y:S02]  /*1220*/  IADD3 R20, P2, PT, R6, UR12, RZ ;  /* 0x0000000c06147c10 */ /* 0x002fe4000ff5e0ff */
[----:B------:R-:W-:Y:S02]  /*1230*/  IADD3.X R21, PT, PT, R15, UR11, RZ, P0, !PT ;  /* 0x0000000b0f157c10 */ /* 0x000fe400087fe4ff */
[----:B------:R-:W-:Y:S02]  /*1240*/  IADD3.X R6, PT, PT, R13, UR11, RZ, P1, !PT ;  /* 0x0000000b0d067c10 */ /* 0x000fe40008ffe4ff */
[----:B------:R-:W-:Y:S01]  /*1250*/  IADD3.X R7, PT, PT, R7, UR13, RZ, P2, !PT ;  /* 0x0000000d07077c10 */ /* 0x000fe200097fe4ff */
[----:B------:R-:W-:Y:S06]  /*1260*/  BRA.U !UP0, `(.L_x_15) ;  /* 0x0000000508307547 */ /* 0x000fec000b800000 */
[C---:B------:R-:W-:Y:S01]  /*1270*/  IMAD.SHL.U32 R23, R22.reuse, 0x8, RZ ;  /* 0x0000000816177824 */ /* 0x040fe200078e00ff */
[----:B------:R-:W-:-:S04]  /*1280*/  SHF.L.U64.HI R24, R22, 0x3, R25 ;  /* 0x0000000316187819 */ /* 0x000fc80000010219 */
[----:B------:R-:W-:-:S05]  /*1290*/  IADD3 R26, P0, PT, R23, R8, RZ ;  /* 0x00000008171a7210 */ /* 0x000fca0007f1e0ff */
[----:B------:R-:W-:-:S05]  /*12a0*/  IMAD.X R27, R24, 0x1, R21, P0 ;  /* 0x00000001181b7824 */ /* 0x000fca00000e0615 */
[----:B------:R-:W2:Y:S01]  /*12b0*/  LDG.E.64 R12, desc[UR8][R26.64] ;  /* 0x000000081a0c7981 */ /* 0x000ea2000c1e1b00 */
[----:B------:R-:W-:-:S05]  /*12c0*/  IADD3 R16, P1, PT, R23, R9, RZ ;  /* 0x0000000917107210 */ /* 0x000fca0007f3e0ff */
[----:B------:R-:W-:-:S06]  /*12d0*/  IMAD.X R17, R24, 0x1, R6, P1 ;  /* 0x0000000118117824 */ /* 0x000fcc00008e0606 */
[----:B------:R-:W3:Y:S01]  /*12e0*/  LDG.E.64 R16, desc[UR8][R16.64] ;  /* 0x0000000810107981 */ /* 0x000ee2000c1e1b00 */
[----:B--2---:R-:W-:-:S04]  /*12f0*/  LEA R14, P0, R12, R2, 0x3 ;  /* 0x000000020c0e7211 */ /* 0x004fc800078018ff */
[----:B------:R-:W-:Y:S02]  /*1300*/  LEA.HI.X R15, R12, R5, R13, 0x3, P0 ;  /* 0x000000050c0f7211 */ /* 0x000fe400000f1c0d */
[----:B------:R-:W-:-:S03]  /*1310*/  IADD3 R12, P0, PT, R23, R20, RZ ;  /* 0x00000014170c7210 */ /* 0x000fc60007f1e0ff */
[----:B------:R-:W3:Y:S02]  /*1320*/  LDG.E.64 R18, desc[UR8][R14.64] ;  /* 0x000000080e127981 */ /* 0x000ee4000c1e1b00 */
[----:B------:R-:W-:-:S05]  /*1330*/  IMAD.X R13, R24, 0x1, R7, P0 ;  /* 0x00000001180d7824 */ /* 0x000fca00000e0607 */
[----:B------:R-:W2:Y:S01]  /*1340*/  LDG.E.64 R14, desc[UR8][R12.64] ;  /* 0x000000080c0e7981 */ /* 0x000ea2000c1e1b00 */
[----:B------:R-:W-:-:S04]  /*1350*/  IADD3 R25, P0, PT, R23, 0x8, RZ ;  /* 0x0000000817197810 */ /* 0x000fc80007f1e0ff */
[----:B------:R-:W-:Y:S01]  /*1360*/  LOP3.LUT R25, R25, 0xfffffff8, RZ, 0xc0, !PT ;  /* 0xfffffff819197812 */ /* 0x000fe200078ec0ff */
[----:B------:R-:W-:-:S05]  /*1370*/  IMAD.X R26, RZ, RZ, R24, P0 ;  /* 0x000000ffff1a7224 */ /* 0x000fca00000e0618 */
[----:B------:R-:W-:Y:S01]  /*1380*/  LOP3.LUT R26, R26, 0x7, RZ, 0xc0, !PT ;  /* 0x000000071a1a7812 */ /* 0x000fe200078ec0ff */
[----:B---3--:R-:W-:Y:S01]  /*1390*/  DMUL R16, R18, R16 ;  /* 0x0000001012107228 */ /* 0x008fe20000000000 */
[----:B------:R-:W-:-:S05]  /*13a0*/  IADD3 R18, P0, PT, R25, R8, RZ ;  /* 0x0000000819127210 */ /* 0x000fca0007f1e0ff */
[----:B------:R-:W-:Y:S02]  /*13b0*/  IMAD.X R19, R26, 0x1, R21, P0 ;  /* 0x000000011a137824 */ /* 0x000fe400000e0615 */
[----:B--2---:R-:W-:-:S07]  /*13c0*/  DFMA R28, R10, R16, R14 ;  /* 0x000000100a1c722b */ /* 0x004fce000000000e */
[----:B------:R0:W-:Y:S04]  /*13d0*/  STG.E.64 desc[UR8][R12.64], R28 ;  /* 0x0000001c0c007986 */ /* 0x0001e8000c101b08 */
[----:B------:R-:W2:Y:S01]  /*13e0*/  LDG.E.64 R18, desc[UR8][R18.64] ;  /* 0x0000000812127981 */ /* 0x000ea2000c1e1b00 */
[----:B------:R-:W-:-:S05]  /*13f0*/  IADD3 R14, P1, PT, R25, R9, RZ ;  /* 0x00000009190e7210 */ /* 0x000fca0007f3e0ff */
[----:B------:R-:W-:-:S06]  /*1400*/  IMAD.X R15, R26, 0x1, R6, P1 ;  /* 0x000000011a0f7824 */ /* 0x000fcc00008e0606 */
[----:B------:R-:W3:Y:S01]  /*1410*/  LDG.E.64 R14, desc[UR8][R14.64] ;  /* 0x000000080e0e7981 */ /* 0x000ee2000c1e1b00 */
[----:B--2---:R-:W-:-:S04]  /*1420*/  LEA R16, P0, R18, R2, 0x3 ;  /* 0x0000000212107211 */ /* 0x004fc800078018ff */
[----:B------:R-:W-:Y:S02]  /*1430*/  LEA.HI.X R17, R18, R5, R19, 0x3, P0 ;  /* 0x0000000512117211 */ /* 0x000fe400000f1c13 */
[----:B0-----:R-:W-:-:S04]  /*1440*/  IADD3 R28, P0, PT, R25, R20, RZ ;  /* 0x00000014191c7210 */ /* 0x001fc80007f1e0ff */
[----:B------:R-:W3:Y:S01]  /*1450*/  LDG.E.64 R16, desc[UR8][R16.64] ;  /* 0x0000000810107981 */ /* 0x000ee2000c1e1b00 */
[----:B------:R-:W-:-:S05]  /*1460*/  IMAD.X R29, R26, 0x1, R7, P0 ;  /* 0x000000011a1d7824 */ /* 0x000fca00000e0607 */
[----:B------:R-:W2:Y:S01]  /*1470*/  LDG.E.64 R26, desc[UR8][R28.64] ;  /* 0x000000081c1a7981 */ /* 0x000ea2000c1e1b00 */
[----:B------:R-:W-:-:S05]  /*1480*/  IADD3 R12, P0, PT, R23, 0x10, RZ ;  /* 0x00000010170c7810 */ /* 0x000fca0007f1e0ff */
[----:B------:R-:W-:-:S05]  /*1490*/  IMAD.X R25, RZ, RZ, R24, P0 ;  /* 0x000000ffff197224 */ /* 0x000fca00000e0618 */
[----:B------:R-:W-:Y:S01]  /*14a0*/  LOP3.LUT R25, R25, 0x7, RZ, 0xc0, !PT ;  /* 0x0000000719197812 */ /* 0x000fe200078ec0ff */
[----:B---3--:R-:W-:Y:S01]  /*14b0*/  DMUL R18, R16, R14 ;  /* 0x0000000e10127228 */ /* 0x008fe20000000000 */
[----:B------:R-:W-:-:S04]  /*14c0*/  LOP3.LUT R17, R12, 0xfffffff8, RZ, 0xc0, !PT ;  /* 0xfffffff80c117812 */ /* 0x000fc800078ec0ff */
[----:B------:R-:W-:-:S03]  /*14d0*/  IADD3 R12, P0, PT, R17, R8, RZ ;  /* 0x00000008110c7210 */ /* 0x000fc60007f1e0ff */
[----:B--2---:R-:W-:Y:S02]  /*14e0*/  DFMA R26, R10, R18, R26 ;  /* 0x000000120a1a722b */ /* 0x004fe4000000001a */
[----:B------:R-:W-:-:S05]  /*14f0*/  IMAD.X R13, R25, 0x1, R21, P0 ;  /* 0x00000001190d7824 */ /* 0x000fca00000e0615 */
[----:B------:R0:W-:Y:S04]  /*1500*/  STG.E.64 desc[UR8][R28.64], R26 ;  /* 0x0000001a1c007986 */ /* 0x0001e8000c101b08 */
[----:B------:R-:W2:Y:S01]  /*1510*/  LDG.E.64 R12, desc[UR8][R12.64] ;  /* 0x000000080c0c7981 */ /* 0x000ea2000c1e1b00 */
[----:B------:R-:W-:-:S05]  /*1520*/  IADD3 R14, P1, PT, R17, R9, RZ ;  /* 0x00000009110e7210 */ /* 0x000fca0007f3e0ff */
[----:B------:R-:W-:-:S06]  /*1530*/  IMAD.X R15, R25, 0x1, R6, P1 ;  /* 0x00000001190f7824 */ /* 0x000fcc00008e0606 */
[----:B------:R-:W3:Y:S01]  /*1540*/  LDG.E.64 R14, desc[UR8][R14.64] ;  /* 0x000000080e0e7981 */ /* 0x000ee2000c1e1b00 */
[----:B--2---:R-:W-:-:S04]  /*1550*/  LEA R18, P0, R12, R2, 0x3 ;  /* 0x000000020c127211 */ /* 0x004fc800078018ff */
[----:B------:R-:W-:Y:S02]  /*1560*/  LEA.HI.X R19, R12, R5, R13, 0x3, P0 ;  /* 0x000000050c137211 */ /* 0x000fe400000f1c0d */
[----:B------:R-:W-:-:S04]  /*1570*/  IADD3 R16, P0, PT, R17, R20, RZ ;  /* 0x0000001411107210 */ /* 0x000fc80007f1e0ff */
[----:B------:R-:W3:Y:S01]  /*1580*/  LDG.E.64 R18, desc[UR8][R18.64] ;  /* 0x0000000812127981 */ /* 0x000ee2000c1e1b00 */
[----:B------:R-:W-:-:S05]  /*1590*/  IMAD.X R17, R25, 0x1, R7, P0 ;  /* 0x0000000119117824 */ /* 0x000fca00000e0607 */
[----:B------:R-:W2:Y:S01]  /*15a0*/  LDG.E.64 R12, desc[UR8][R16.64] ;  /* 0x00000008100c7981 */ /* 0x000ea2000c1e1b00 */
[----:B------:R-:W-:-:S04]  /*15b0*/  IADD3 R23, P0, PT, R23, 0x18, RZ ;  /* 0x0000001817177810 */ /* 0x000fc80007f1e0ff */
[----:B------:R-:W-:Y:S01]  /*15c0*/  LOP3.LUT R23, R23, 0xfffffff8, RZ, 0xc0, !PT ;  /* 0xfffffff817177812 */ /* 0x000fe200078ec0ff */
[----:B0-----:R-:W-:-:S03]  /*15d0*/  IMAD.X R28, RZ, RZ, R24, P0 ;  /* 0x000000ffff1c7224 */ /* 0x001fc600000e0618 */
[----:B------:R-:W-:Y:S02]  /*15e0*/  IADD3 R24, P0, PT, R23, R8, RZ ;  /* 0x0000000817187210 */ /* 0x000fe40007f1e0ff */
[----:B------:R-:W-:-:S05]  /*15f0*/  LOP3.LUT R28, R28, 0x7, RZ, 0xc0, !PT ;  /* 0x000000071c1c7812 */ /* 0x000fca00078ec0ff */
[----:B------:R-:W-:Y:S01]  /*1600*/  IMAD.X R25, R28, 0x1, R21, P0 ;  /* 0x000000011c197824 */ /* 0x000fe200000e0615 */
[----:B---3--:R-:W-:-:S08]  /*1610*/  DMUL R26, R18, R14 ;  /* 0x0000000e121a7228 */ /* 0x008fd00000000000 */
[----:B--2---:R-:W-:-:S07]  /*1620*/  DFMA R26, R10, R26, R12 ;  /* 0x0000001a0a1a722b */ /* 0x004fce000000000c */
[----:B------:R0:W-:Y:S04]  /*1630*/  STG.E.64 desc[UR8][R16.64], R26 ;  /* 0x0000001a10007986 */ /* 0x0001e8000c101b08 */
[----:B------:R-:W2:Y:S01]  /*1640*/  LDG.E.64 R24, desc[UR8][R24.64] ;  /* 0x0000000818187981 */ /* 0x000ea2000c1e1b00 */
[----:B------:R-:W-:-:S05]  /*1650*/  IADD3 R12, P1, PT, R23, R9, RZ ;  /* 0x00000009170c7210 */ /* 0x000fca0007f3e0ff */
[----:B------:R-:W-:-:S06]  /*1660*/  IMAD.X R13, R28, 0x1, R6, P1 ;  /* 0x000000011c0d7824 */ /* 0x000fcc00008e0606 */
[----:B------:R-:W0:Y:S01]  /*1670*/  LDG.E.64 R12, desc[UR8][R12.64] ;  /* 0x000000080c0c7981 */ /* 0x000e22000c1e1b00 */
[----:B--2---:R-:W-:-:S04]  /*1680*/  LEA R14, P0, R24, R2, 0x3 ;  /* 0x00000002180e7211 */ /* 0x004fc800078018ff */
[----:B------:R-:W-:Y:S02]  /*1690*/  LEA.HI.X R15, R24, R5, R25, 0x3, P0 ;  /* 0x00000005180f7211 */ /* 0x000fe400000f1c19 */
[----:B------:R-:W-:-:S04]  /*16a0*/  IADD3 R18, P0, PT, R23, R20, RZ ;  /* 0x0000001417127210 */ /* 0x000fc80007f1e0ff */
[----:B------:R-:W0:Y:S01]  /*16b0*/  LDG.E.64 R14, desc[UR8][R14.64] ;  /* 0x000000080e0e7981 */ /* 0x000e22000c1e1b00 */
[----:B------:R-:W-:-:S05]  /*16c0*/  IMAD.X R19, R28, 0x1, R7, P0 ;  /* 0x000000011c137824 */ /* 0x000fca00000e0607 */
[----:B------:R-:W2:Y:S01]  /*16d0*/  LDG.E.64 R28, desc[UR8][R18.64] ;  /* 0x00000008121c7981 */ /* 0x000ea2000c1e1b00 */
[----:B------:R-:W-:Y:S02]  /*16e0*/  VIADD R22, R22, 0x4 ;  /* 0x0000000416167836 */ /* 0x000fe40000000000 */
[----:B------:R-:W-:Y:S01]  /*16f0*/  IMAD.MOV.U32 R25, RZ, RZ, RZ ;  /* 0x000000ffff197224 */ /* 0x000fe200078e00ff */
[----:B0-----:R-:W-:-:S08]  /*1700*/  DMUL R16, R14, R12 ;  /* 0x0000000c0e107228 */ /* 0x001fd00000000000 */
[----:B--2---:R-:W-:-:S07]  /*1710*/  DFMA R16, R10, R16, R28 ;  /* 0x000000100a10722b */ /* 0x004fce000000001c */
[----:B------:R0:W-:Y:S04]  /*1720*/  STG.E.64 desc[UR8][R18.64], R16 ;  /* 0x0000001012007986 */ /* 0x0001e8000c101b08 */
.L_x_15:
[----:B------:R-:W-:-:S04]  /*1730*/  LOP3.LUT R12, R4, 0x3, RZ, 0xc0, !PT ;  /* 0x00000003040c7812 */ /* 0x000fc800078ec0ff */
[----:B------:R-:W-:-:S04]  /*1740*/  ISETP.NE.U32.AND P0, PT, R12, RZ, PT ;  /* 0x000000ff0c00720c */ /* 0x000fc80003f05070 */
[----:B------:R-:W-:-:S13]  /*1750*/  ISETP.NE.AND.EX P0, PT, RZ, RZ, PT, P0 ;  /* 0x000000ffff00720c */ /* 0x000fda0003f05300 */
[----:B------:R-:W-:Y:S05]  /*1760*/  @!P0 BRA `(.L_x_14) ;  /* 0x0000000000f08947 */ /* 0x000fea0003800000 */
[----:B------:R-:W-:Y:S02]  /*1770*/  ISETP.NE.U32.AND P0, PT, R12, 0x1, PT ;  /* 0x000000010c00780c */ /* 0x000fe40003f05070 */
[----:B------:R-:W-:Y:S02]  /*1780*/  LOP3.LUT P1, RZ, R4, 0x1, RZ, 0xc0, !PT ;  /* 0x0000000104ff7812 */ /* 0x000fe4000782c0ff */
[----:B------:R-:W-:-:S13]  /*1790*/  ISETP.NE.AND.EX P0, PT, RZ, RZ, PT, P0 ;  /* 0x000000ffff00720c */ /* 0x000fda0003f05300 */
[----:B------:R-:W-:Y:S05]  /*17a0*/  @!P0 BRA `(.L_x_16) ;  /* 0x0000000000988947 */ /* 0x000fea0003800000 */
[C---:B------:R-:W-:Y:S01]  /*17b0*/  IMAD.SHL.U32 R23, R22.reuse, 0x8, RZ ;  /* 0x0000000816177824 */ /* 0x040fe200078e00ff */
[----:B------:R-:W-:-:S04]  /*17c0*/  SHF.L.U64.HI R4, R22, 0x3, R25 ;  /* 0x0000000316047819 */ /* 0x000fc80000010219 */
[----:B------:R-:W-:-:S05]  /*17d0*/  IADD3 R24, P0, PT, R23, R8, RZ ;  /* 0x0000000817187210 */ /* 0x000fca0007f1e0ff */
[----:B------:R-:W-:-:S05]  /*17e0*/  IMAD.X R25, R4, 0x1, R21, P0 ;  /* 0x0000000104197824 */ /* 0x000fca00000e0615 */
[----:B------:R-:W2:Y:S01]  /*17f0*/  LDG.E.64 R12, desc[UR8][R24.64] ;  /* 0x00000008180c7981 */ /* 0x000ea2000c1e1b00 */
[----:B------:R-:W-:-:S05]  /*1800*/  IADD3 R28, P2, PT, R23, R9, RZ ;  /* 0x00000009171c7210 */ /* 0x000fca0007f5e0ff */
[----:B------:R-:W-:-:S05]  /*1810*/  IMAD.X R29, R4, 0x1, R6, P2 ;  /* 0x00000001041d7824 */ /* 0x000fca00010e0606 */
[----:B0-----:R-:W3:Y:S01]  /*1820*/  LDG.E.64 R18, desc[UR8][R28.64] ;  /* 0x000000081c127981 */ /* 0x001ee2000c1e1b00 */
        /* <DEDUP_REMOVED lines=11> */
[----:B------:R-:W-:-:S07]  /*18e0*/  IADD3 R14, P0, PT, R23, R8, RZ ;  /* 0x00000008170e7210 */ /* 0x000fce0007f1e0ff */
[----:B--2---:R-:W-:Y:S01]  /*18f0*/  DFMA R24, R10, R18, R16 ;  /* 0x000000120a18722b */ /* 0x004fe20000000010 */
[----:B------:R-:W-:-:S06]  /*1900*/  IMAD.X R15, R4, 0x1, R21, P0 ;  /* 0x00000001040f7824 */ /* 0x000fcc00000e0615 */
        /* <DEDUP_REMOVED lines=11> */
[----:B------:R-:W-:Y:S02]  /*19c0*/  VIADD R22, R22, 0x2 ;  /* 0x0000000216167836 */ /* 0x000fe40000000000 */
[----:B0-----:R-:W-:Y:S01]  /*19d0*/  IMAD.MOV.U32 R25, RZ, RZ, RZ ;  /* 0x000000ffff197224 */ /* 0x001fe200078e00ff */
[----:B---3--:R-:W-:-:S08]  /*19e0*/  DMUL R12, R18, R16 ;  /* 0x00000010120c7228 */ /* 0x008fd00000000000 */
[----:B--2---:R-:W-:-:S07]  /*19f0*/  DFMA R12, R10, R12, R28 ;  /* 0x0000000c0a0c722b */ /* 0x004fce000000001c */
[----:B------:R1:W-:Y:S04]  /*1a00*/  STG.E.64 desc[UR8][R26.64], R12 ;  /* 0x0000000c1a007986 */ /* 0x0003e8000c101b08 */
.L_x_16:
[----:B------:R-:W-:Y:S05]  /*1a10*/  @!P1 BRA `(.L_x_14) ;  /* 0x0000000000449947 */ /* 0x000fea0003800000 */
[C---:B0-----:R-:W-:Y:S01]  /*1a20*/  IMAD.SHL.U32 R17, R22.reuse, 0x8, RZ ;  /* 0x0000000816117824 */ /* 0x041fe200078e00ff */
[----:B------:R-:W-:-:S04]  /*1a30*/  SHF.L.U64.HI R22, R22, 0x3, R25 ;  /* 0x0000000316167819 */ /* 0x000fc80000010219 */
[----:B-1----:R-:W-:-:S05]  /*1a40*/  IADD3 R12, P0, PT, R17, R8, RZ ;  /* 0x00000008110c7210 */ /* 0x002fca0007f1e0ff */
[----:B------:R-:W-:-:S06]  /*1a50*/  IMAD.X R13, R22, 0x1, R21, P0 ;  /* 0x00000001160d7824 */ /* 0x000fcc00000e0615 */
        /* <DEDUP_REMOVED lines=10> */
[----:B---3--:R-:W-:-:S08]  /*1b00*/  DMUL R4, R4, R8 ;  /* 0x0000000804047228 */ /* 0x008fd00000000000 */
[----:B--2---:R-:W-:-:S07]  /*1b10*/  DFMA R4, R10, R4, R6 ;  /* 0x000000040a04722b */ /* 0x004fce0000000006 */
[----:B------:R2:W-:Y:S04]  /*1b20*/  STG.E.64 desc[UR8][R20.64], R4 ;  /* 0x0000000414007986 */ /* 0x0005e8000c101b08 */
.L_x_14:
[----:B------:R-:W-:-:S05]  /*1b30*/  VIADD R0, R0, 0x1 ;  /* 0x0000000100007836 */ /* 0x000fca0000000000 */
[----:B------:R-:W-:-:S13]  /*1b40*/  ISETP.NE.AND P0, PT, R0, R3, PT ;  /* 0x000000030000720c */ /* 0x000fda0003f05270 */
[----:B------:R-:W-:Y:S05]  /*1b50*/  @P0 BRA `(.L_x_17) ;  /* 0xffffffec00900947 */ /* 0x000fea000383ffff */
[----:B------:R-:W-:Y:S05]  /*1b60*/  EXIT ;  /* 0x000000000000794d */ /* 0x000fea0003800000 */
        .weak           $__internal_0_$__cuda_sm20_div_u64
        .type           $__internal_0_$__cuda_sm20_div_u64,@function
        .size           $__internal_0_$__cuda_sm20_div_u64,(.L_x_25 - $__internal_0_$__cuda_sm20_div_u64)
$__internal_0_$__cuda_sm20_div_u64:
[----:B------:R-:W0:Y:S08]  /*1b70*/  I2F.U64.RP R5, UR4 ;  /* 0x0000000400057d12 */ /* 0x000e300008309000 */
[----:B0-----:R-:W0:Y:S02]  /*1b80*/  MUFU.RCP R5, R5 ;  /* 0x0000000500057308 */ /* 0x001e240000001000 */
[----:B0-----:R-:W-:-:S06]  /*1b90*/  VIADD R10, R5, 0x1ffffffe ;  /* 0x1ffffffe050a7836 */ /* 0x001fcc0000000000 */
[----:B------:R-:W0:Y:S02]  /*1ba0*/  F2I.U64.TRUNC R10, R10 ;  /* 0x0000000a000a7311 */ /* 0x000e24000020d800 */
[----:B0-----:R-:W-:-:S04]  /*1bb0*/  IMAD.WIDE.U32 R12, R10, UR4, RZ ;  /* 0x000000040a0c7c25 */ /* 0x001fc8000f8e00ff */
[C---:B------:R-:W-:Y:S01]  /*1bc0*/  IMAD R7, R10.reuse, UR5, R13 ;  /* 0x000000050a077c24 */ /* 0x040fe2000f8e020d */
[----:B------:R-:W-:Y:S01]  /*1bd0*/  IADD3 R9, P0, PT, RZ, -R12, RZ ;  /* 0x8000000cff097210 */ /* 0x000fe20007f1e0ff */
[----:B------:R-:W-:Y:S02]  /*1be0*/  IMAD.MOV.U32 R13, RZ, RZ, R10 ;  /* 0x000000ffff0d7224 */ /* 0x000fe400078e000a */
[----:B------:R-:W-:Y:S02]  /*1bf0*/  IMAD R7, R11, UR4, R7 ;  /* 0x000000040b077c24 */ /* 0x000fe4000f8e0207 */
[----:B------:R-:W-:-:S04]  /*1c00*/  IMAD.HI.U32 R12, R10, R9, RZ ;  /* 0x000000090a0c7227 */ /* 0x000fc800078e00ff */
[----:B------:R-:W-:-:S04]  /*1c10*/  IMAD.X R7, RZ, RZ, ~R7, P0 ;  /* 0x000000ffff077224 */ /* 0x000fc800000e0e07 */
[----:B------:R-:W-:-:S04]  /*1c20*/  IMAD.WIDE.U32 R12, P0, R10, R7, R12 ;  /* 0x000000070a0c7225 */ /* 0x000fc8000780000c */
[C---:B------:R-:W-:Y:S02]  /*1c30*/  IMAD R15, R11.reuse, R7, RZ ;  /* 0x000000070b0f7224 */ /* 0x040fe400078e02ff */
[----:B------:R-:W-:-:S04]  /*1c40*/  IMAD.HI.U32 R12, P1, R11, R9, R12 ;  /* 0x000000090b0c7227 */ /* 0x000fc8000782000c */
[----:B------:R-:W-:Y:S01]  /*1c50*/  IMAD.HI.U32 R5, R11, R7, RZ ;  /* 0x000000070b057227 */ /* 0x000fe200078e00ff */
[----:B------:R-:W-:-:S03]  /*1c60*/  IADD3 R13, P2, PT, R15, R12, RZ ;  /* 0x0000000c0f0d7210 */ /* 0x000fc60007f5e0ff */
[----:B------:R-:W-:Y:S02]  /*1c70*/  IMAD.X R5, R5, 0x1, R11, P0 ;  /* 0x0000000105057824 */ /* 0x000fe400000e060b */
[----:B------:R-:W-:-:S03]  /*1c80*/  IMAD.WIDE.U32 R10, R13, UR4, RZ ;  /* 0x000000040d0a7c25 */ /* 0x000fc6000f8e00ff */
[----:B------:R-:W-:Y:S01]  /*1c90*/  IADD3.X R5, PT, PT, RZ, RZ, R5, P2, P1 ;  /* 0x000000ffff057210 */ /* 0x000fe200017e2405 */
[----:B------:R-:W-:Y:S01]  /*1ca0*/  IMAD R12, R13, UR5, R11 ;  /* 0x000000050d0c7c24 */ /* 0x000fe2000f8e020b */
[----:B------:R-:W-:-:S03]  /*1cb0*/  IADD3 R11, P0, PT, RZ, -R10, RZ ;  /* 0x8000000aff0b7210 */ /* 0x000fc60007f1e0ff */
        /* <DEDUP_REMOVED lines=9> */
[----:B------:R-:W-:-:S03]  /*1d50*/  IMAD.HI.U32 R10, R7, R8, RZ ;  /* 0x00000008070a7227 */ /* 0x000fc600078e00ff */
[----:B------:R-:W-:Y:S01]  /*1d60*/  IADD3.X R5, PT, PT, RZ, RZ, R5, P2, P1 ;  /* 0x000000ffff057210 */ /* 0x000fe200017e2405 */
[----:B------:R-:W-:Y:S02]  /*1d70*/  IMAD.MOV.U32 R11, RZ, RZ, RZ ;  /* 0x000000ffff0b7224 */ /* 0x000fe400078e00ff */
[----:B------:R-:W-:-:S04]  /*1d80*/  IMAD.WIDE.U32 R10, R7, R3, R10 ;  /* 0x00000003070a7225 */ /* 0x000fc800078e000a */
[C---:B------:R-:W-:Y:S02]  /*1d90*/  IMAD R12, R5.reuse, R3, RZ ;  /* 0x00000003050c7224 */ /* 0x040fe400078e02ff */
[----:B------:R-:W-:-:S04]  /*1da0*/  IMAD.HI.U32 R7, P0, R5, R8, R10 ;  /* 0x0000000805077227 */ /* 0x000fc8000780000a */
[----:B------:R-:W-:Y:S01]  /*1db0*/  IMAD.HI.U32 R5, R5, R3, RZ ;  /* 0x0000000305057227 */ /* 0x000fe200078e00ff */
[----:B------:R-:W-:-:S03]  /*1dc0*/  IADD3 R7, P1, PT, R12, R7, RZ ;  /* 0x000000070c077210 */ /* 0x000fc60007f3e0ff */
[----:B------:R-:W-:Y:S02]  /*1dd0*/  IMAD.X R5, RZ, RZ, R5, P0 ;  /* 0x000000ffff057224 */ /* 0x000fe400000e0605 */
[----:B------:R-:W-:-:S04]  /*1de0*/  IMAD.WIDE.U32 R10, R7, UR4, RZ ;  /* 0x00000004070a7c25 */ /* 0x000fc8000f8e00ff */
[----:B------:R-:W-:Y:S01]  /*1df0*/  IMAD.X R5, RZ, RZ, R5, P1 ;  /* 0x000000ffff057224 */ /* 0x000fe200008e0605 */
[----:B------:R-:W-:Y:S01]  /*1e00*/  IADD3 R10, P1, PT, -R10, R8, RZ ;  /* 0x000000080a0a7210 */ /* 0x000fe20007f3e1ff */
[C---:B------:R-:W-:Y:S02]  /*1e10*/  IMAD R12, R7.reuse, UR5, R11 ;  /* 0x00000005070c7c24 */ /* 0x040fe4000f8e020b */
[----:B------:R-:W-:Y:S01]  /*1e20*/  VIADD R8, R7, 0x1 ;  /* 0x0000000107087836 */ /* 0x000fe20000000000 */
[----:B------:R-:W-:Y:S01]  /*1e30*/  ISETP.GE.U32.AND P0, PT, R10, UR4, PT ;  /* 0x000000040a007c0c */ /* 0x000fe2000bf06070 */
[----:B------:R-:W-:-:S04]  /*1e40*/  IMAD R12, R5, UR4, R12 ;  /* 0x00000004050c7c24 */ /* 0x000fc8000f8e020c */
[----:B------:R-:W-:Y:S01]  /*1e50*/  IMAD.X R12, R3, 0x1, ~R12, P1 ;  /* 0x00000001030c7824 */ /* 0x000fe200008e0e0c */
[----:B------:R-:W-:-:S04]  /*1e60*/  IADD3 R3, P1, PT, R10, -UR4, RZ ;  /* 0x800000040a037c10 */ /* 0x000fc8000ff3e0ff */
[C---:B------:R-:W-:Y:S02]  /*1e70*/  ISETP.GE.U32.AND.EX P0, PT, R12.reuse, UR5, PT, P0 ;  /* 0x000000050c007c0c */ /* 0x040fe4000bf06100 */
[----:B------:R-:W-:Y:S02]  /*1e80*/  IADD3.X R5, PT, PT, R12, ~UR5, RZ, P1, !PT ;  /* 0x800000050c057c10 */ /* 0x000fe40008ffe4ff */
[----:B------:R-:W-:Y:S02]  /*1e90*/  SEL R3, R3, R10, P0 ;  /* 0x0000000a03037207 */ /* 0x000fe40000000000 */
[----:B------:R-:W-:Y:S01]  /*1ea0*/  SEL R8, R8, R7, P0 ;  /* 0x0000000708087207 */ /* 0x000fe20000000000 */
[----:B------:R-:W-:Y:S01]  /*1eb0*/  IMAD.MOV.U32 R7, RZ, RZ, 0x0 ;  /* 0x00000000ff077424 */ /* 0x000fe200078e00ff */
[----:B------:R-:W-:Y:S02]  /*1ec0*/  SEL R5, R5, R12, P0 ;  /* 0x0000000c05057207 */ /* 0x000fe40000000000 */
[----:B------:R-:W-:Y:S01]  /*1ed0*/  ISETP.GE.U32.AND P0, PT, R3, UR4, PT ;  /* 0x0000000403007c0c */ /* 0x000fe2000bf06070 */
[----:B------:R-:W-:Y:S01]  /*1ee0*/  VIADD R3, R8, 0x1 ;  /* 0x0000000108037836 */ /* 0x000fe20000000000 */
[----:B------:R-:W-:-:S02]  /*1ef0*/  ISETP.NE.U32.AND P1, PT, RZ, UR4, PT ;  /* 0x00000004ff007c0c */ /* 0x000fc4000bf25070 */
[----:B------:R-:W-:Y:S02]  /*1f00*/  ISETP.GE.U32.AND.EX P0, PT, R5, UR5, PT, P0 ;  /* 0x0000000505007c0c */ /* 0x000fe4000bf06100 */
[----:B------:R-:W-:Y:S02]  /*1f10*/  ISETP.NE.AND.EX P1, PT, RZ, UR5, PT, P1 ;  /* 0x00000005ff007c0c */ /* 0x000fe4000bf25310 */
[----:B------:R-:W-:-:S04]  /*1f20*/  SEL R3, R3, R8, P0 ;  /* 0x0000000803037207 */ /* 0x000fc80000000000 */
[----:B------:R-:W-:Y:S01]  /*1f30*/  SEL R3, R3, 0xffffffff, P1 ;  /* 0xffffffff03037807 */ /* 0x000fe20000800000 */
[----:B------:R-:W-:Y:S06]  /*1f40*/  RET.REL.NODEC R6 `(_Z10out_perm_kPdPcPmS0_S0_mmm) ;  /* 0xffffffe0062c7950 */ /* 0x000fec0003c3ffff */
.L_x_18:
[----:B------:R-:W-:-:S00]  /*1f50*/  BRA `(.L_x_18) ;  /* 0xfffffffc00fc7947 */ /* 0x000fc0000383ffff */
[----:B------:R-:W-:-:S00]  /*1f60*/  NOP ;  /* 0x0000000000007918 */ /* 0x000fc00000000000 */
        /* <DEDUP_REMOVED lines=9> */
.L_x_25:


//--------------------- .text._Z9in_perm_kPcPmS_S_mmm --------------------------
	.section	.text._Z9in_perm_kPcPmS_S_mmm,"ax",@progbits
	.align	128
        .global         _Z9in_perm_kPcPmS_S_mmm
        .type           _Z9in_perm_kPcPmS_S_mmm,@function
        .size           _Z9in_perm_kPcPmS_S_mmm,(.L_x_27 - _Z9in_perm_kPcPmS_S_mmm)
        .other          _Z9in_perm_kPcPmS_S_mmm,@"STO_CUDA_ENTRY STV_DEFAULT"
_Z9in_perm_kPcPmS_S_mmm:
.text._Z9in_perm_kPcPmS_S_mmm:
[----:B------:R-:W-:Y:S01]  /*0000*/  LDC R1, c[0x0][0x37c] ;  /* 0x0000df00ff017b82 */ /* 0x000fe20000000800 */
[----:B------:R-:W0:Y:S07]  /*0010*/  S2R R3, SR_TID.X ;  /* 0x0000000000037919 */ /* 0x000e2e0000002100 */
[----:B------:R-:W0:Y:S01]  /*0020*/  S2UR UR4, SR_CTAID.X ;  /* 0x00000000000479c3 */ /* 0x000e220000002500 */
[----:B------:R-:W1:Y:S07]  /*0030*/  LDCU.64 UR6, c[0x0][0x3b0] ;  /* 0x00007600ff0677ac */ /* 0x000e6e0008000a00 */
[----:B------:R-:W0:Y:S02]  /*0040*/  LDC R0, c[0x0][0x360] ;  /* 0x0000d800ff007b82 */ /* 0x000e240000000800 */
[----:B0-----:R-:W-:-:S05]  /*0050*/  IMAD R0, R0, UR4, R3 ;  /* 0x0000000400007c24 */ /* 0x001fca000f8e0203 */
[----:B-1----:R-:W-:Y:S02]  /*0060*/  ISETP.GE.U32.AND P0, PT, R0, UR6, PT ;  /* 0x0000000600007c0c */ /* 0x002fe4000bf06070 */
[----:B------:R-:W-:-:S04]  /*0070*/  SHF.R.S32.HI R2, RZ, 0x1f, R0 ;  /* 0x0000001fff027819 */ /* 0x000fc80000011400 */
[----:B------:R-:W-:-:S13]  /*0080*/  ISETP.GE.U32.AND.EX P0, PT, R2, UR7, PT, P0 ;  /* 0x0000000702007c0c */ /* 0x000fda000bf06100 */
[----:B------:R-:W-:Y:S05]  /*0090*/  @P0 EXIT ;  /* 0x000000000000094d */ /* 0x000fea0003800000 */
[----:B------:R-:W0:Y:S01]  /*00a0*/  LDCU.128 UR12, c[0x0][0x3a0] ;  /* 0x00007400ff0c77ac */ /* 0x000e220008000c00 */
[----:B------:R-:W1:Y:S01]  /*00b0*/  LDCU.64 UR4, c[0x0][0x388] ;  /* 0x00007100ff0477ac */ /* 0x000e620008000a00 */
[----:B0-----:R-:W-:Y:S02]  /*00c0*/  ISETP.NE.U32.AND P0, PT, RZ, UR14, PT ;  /* 0x0000000eff007c0c */ /* 0x001fe4000bf05070 */
[----:B------:R-:W-:Y:S02]  /*00d0*/  IADD3 R0, P1, PT, R0, UR12, RZ ;  /* 0x0000000c00007c10 */ /* 0x000fe4000ff3e0ff */
[----:B------:R-:W-:Y:S02]  /*00e0*/  ISETP.NE.AND.EX P0, PT, RZ, UR15, PT, P0 ;  /* 0x0000000fff007c0c */ /* 0x000fe4000bf05300 */
[----:B------:R-:W-:Y:S02]  /*00f0*/  IADD3.X R3, PT, PT, R2, UR13, RZ, P1, !PT ;  /* 0x0000000d02037c10 */ /* 0x000fe40008ffe4ff */
[----:B-1----:R-:W-:-:S04]  /*0100*/  LEA R10, P1, R0, UR4, 0x5 ;  /* 0x00000004000a7c11 */ /* 0x002fc8000f8228ff */
[----:B------:R-:W-:-:S05]  /*0110*/  LEA.HI.X R11, R0, UR5, R3, 0x5, P1 ;  /* 0x00000005000b7c11 */ /* 0x000fca00088f2c03 */
[----:B------:R-:W-:Y:S05]  /*0120*/  @!P0 EXIT ;  /* 0x000000000000894d */ /* 0x000fea0003800000 */
[----:B------:R-:W0:Y:S01]  /*0130*/  LDCU.64 UR8, c[0x0][0x358] ;  /* 0x00006b00ff0877ac */ /* 0x000e220008000a00 */
[----:B------:R-:W1:Y:S01]  /*0140*/  LDCU.64 UR4, c[0x0][0x390] ;  /* 0x00007200ff0477ac */ /* 0x000e620008000a00 */
[----:B0-----:R-:W1:Y:S04]  /*0150*/  LDG.E.64 R8, desc[UR8][R10.64+0x18] ;  /* 0x000018080a087981 */ /* 0x001e68000c1e1b00 */
[----:B------:R0:W5:Y:S04]  /*0160*/  LDG.E.64 R2, desc[UR8][R10.64+0x10] ;  /* 0x000010080a027981 */ /* 0x000168000c1e1b00 */
[----:B------:R0:W5:Y:S04]  /*0170*/  LDG.E.64 R4, desc[UR8][R10.64+0x8] ;  /* 0x000008080a047981 */ /* 0x000168000c1e1b00 */
[----:B------:R0:W5:Y:S01]  /*0180*/  LDG.E.64 R6, desc[UR8][R10.64] ;  /* 0x000000080a067981 */ /* 0x000162000c1e1b00 */
[----:B------:R-:W-:-:S02]  /*0190*/  UISETP.GE.U32.AND UP0, UPT, UR14, 0x10, UPT ;  /* 0x000000100e00788c */ /* 0x000fc4000bf06070 */
[----:B------:R-:W-:Y:S02]  /*01a0*/  ULOP3.LUT UR10, UR14, 0xf, URZ, 0xc0, !UPT ;  /* 0x0000000f0e0a7892 */ /* 0x000fe4000f8ec0ff */
[----:B------:R-:W-:Y:S01]  /*01b0*/  UISETP.GE.U32.AND.EX UP0, UPT, UR15, URZ, UPT, UP0 ;  /* 0x000000ff0f00728c */ /* 0x000fe2000bf06100 */
[----:B------:R-:W-:Y:S01]  /*01c0*/  UMOV UR6, URZ ;  /* 0x000000ff00067c82 */ /* 0x000fe20008000000 */
[----:B-1----:R-:W-:-:S04]  /*01d0*/  IADD3 R8, P0, PT, R8, UR4, RZ ;  /* 0x0000000408087c10 */ /* 0x002fc8000ff1e0ff */
[----:B------:R-:W-:Y:S01]  /*01e0*/  IADD3.X R0, PT, PT, R9, UR5, RZ, P0, !PT ;  /* 0x0000000509007c10 */ /* 0x000fe200087fe4ff */
[----:B------:R-:W-:Y:S02]  /*01f0*/  UMOV UR5, URZ ;  /* 0x000000ff00057c82 */ /* 0x000fe40008000000 */
[----:B0-----:R-:W-:Y:S06]  /*0200*/  BRA.U !UP0, `(.L_x_19) ;  /* 0x0000000908387547 */ /* 0x001fec000b800000 */
[----:B------:R-:W0:Y:S01]  /*0210*/  LDCU.64 UR12, c[0x0][0x380] ;  /* 0x00007000ff0c77ac */ /* 0x000e220008000a00 */
[----:B------:R-:W1:Y:S01]  /*0220*/  LDCU.64 UR16, c[0x0][0x398] ;  /* 0x00007300ff1077ac */ /* 0x000e620008000a00 */
[----:B------:R-:W2:Y:S01]  /*0230*/  LDCU UR6, c[0x0][0x3ac] ;  /* 0x00007580ff0677ac */ /* 0x000ea20008000800 */
[----:B------:R-:W-:Y:S01]  /*0240*/  ULOP3.LUT UR5, UR14, 0xfffffff0, URZ, 0xc0, !UPT ;  /* 0xfffffff00e057892 */ /* 0x000fe2000f8ec0ff */
[----:B0----5:R-:W-:-:S06]  /*0250*/  IADD3 R10, P0, PT, R6, UR12, RZ ;  /* 0x0000000c060a7c10 */ /* 0x021fcc000ff1e0ff */
[----:B------:R-:W-:Y:S01]  /*0260*/  UMOV UR4, UR5 ;  /* 0x0000000500047c82 */ /* 0x000fe20008000000 */
[----:B------:R-:W-:Y:S02]  /*0270*/  IADD3 R16, P2, PT, R4, UR12, RZ ;  /* 0x0000000c04107c10 */ /* 0x000fe4000ff5e0ff */
[----:B-1----:R-:W-:Y:S02]  /*0280*/  IADD3 R9, P4, PT, R2, UR16, RZ ;  /* 0x0000001002097c10 */ /* 0x002fe4000ff9e0ff */
[----:B------:R-:W-:Y:S02]  /*0290*/  IADD3 R10, P1, PT, R10, 0x40, RZ ;  /* 0x000000400a0a7810 */ /* 0x000fe40007f3e0ff */
[----:B------:R-:W-:Y:S01]  /*02a0*/  IADD3 R16, P3, PT, R16, 0x40, RZ ;  /* 0x0000004010107810 */ /* 0x000fe20007f7e0ff */
[----:B--2---:R-:W-:Y:S01]  /*02b0*/  UMOV UR7, UR6 ;  /* 0x0000000600077c82 */ /* 0x004fe20008000000 */
[----:B------:R-:W-:Y:S02]  /*02c0*/  IADD3 R9, P5, PT, R9, 0x40, RZ ;  /* 0x0000004009097810 */ /* 0x000fe40007fbe0ff */
[----:B------:R-:W-:-:S02]  /*02d0*/  IADD3.X R11, PT, PT, RZ, UR13, R7, P1, P0 ;  /* 0x0000000dff0b7c10 */ /* 0x000fc40008fe0407 */
[----:B------:R-:W-:Y:S02]  /*02e0*/  IADD3.X R17, PT, PT, RZ, UR13, R5, P3, P2 ;  /* 0x0000000dff117c10 */ /* 0x000fe40009fe4405 */
[----:B------:R-:W-:-:S07]  /*02f0*/  IADD3.X R20, PT, PT, RZ, UR17, R3, P5, P4 ;  /* 0x00000011ff147c10 */ /* 0x000fce000afe8403 */
.L_x_20:
[----:B------:R-:W2:Y:S02]  /*0300*/  LDG.E.64 R12, desc[UR8][R10.64+-0x40] ;  /* 0xffffc0080a0c7981 */ /* 0x000ea4000c1e1b00 */
[----:B0-2---:R-:W-:-:S04]  /*0310*/  LEA R14, P0, R12, R8, 0x3 ;  /* 0x000000080c0e7211 */ /* 0x005fc800078018ff */
[----:B------:R-:W-:Y:S01]  /*0320*/  LEA.HI.X R15, R12, R0, R13, 0x3, P0 ;  /* 0x000000000c0f7211 */ /* 0x000fe200000f1c0d */
[----:B------:R-:W-:Y:S02]  /*0330*/  IMAD.MOV.U32 R12, RZ, RZ, R16 ;  /* 0x000000ffff0c7224 */ /* 0x000fe400078e0010 */
[----:B------:R-:W-:-:S03]  /*0340*/  IMAD.MOV.U32 R13, RZ, RZ, R17 ;  /* 0x000000ffff0d7224 */ /* 0x000fc600078e0011 */
[----:B------:R-:W2:Y:S04]  /*0350*/  LDG.E.64 R14, desc[UR8][R14.64] ;  /* 0x000000080e0e7981 */ /* 0x000ea8000c1e1b00 */
[----:B------:R-:W2:Y:S02]  /*0360*/  LDG.E.64 R16, desc[UR8][R12.64+-0x40] ;  /* 0xffffc0080c107981 */ /* 0x000ea4000c1e1b00 */
[----:B--2---:R-:W-:Y:S01]  /*0370*/  DMUL R16, R14, R16 ;  /* 0x000000100e107228 */ /* 0x004fe20000000000 */
[----:B------:R-:W-:Y:S02]  /*0380*/  IMAD.MOV.U32 R14, RZ, RZ, R9 ;  /* 0x000000ffff0e7224 */ /* 0x000fe400078e0009 */
[----:B------:R-:W-:-:S05]  /*0390*/  IMAD.MOV.U32 R15, RZ, RZ, R20 ;  /* 0x000000ffff0f7224 */ /* 0x000fca00078e0014 */
[----:B------:R0:W-:Y:S04]  /*03a0*/  STG.E.64 desc[UR8][R14.64+-0x40], R16 ;  /* 0xffffc0100e007986 */ /* 0x0001e8000c101b08 */
[----:B------:R-:W2:Y:S04]  /*03b0*/  LDG.E.64 R18, desc[UR8][R10.64+-0x38] ;  /* 0xffffc8080a127981 */ /* 0x000ea8000c1e1b00 */
[----:B------:R-:W3:Y:S01]  /*03c0*/  LDG.E.64 R20, desc[UR8][R12.64+-0x38] ;  /* 0xffffc8080c147981 */ /* 0x000ee2000c1e1b00 */
[----:B--2---:R-:W-:-:S04]  /*03d0*/  LEA R22, P0, R18, R8, 0x3 ;  /* 0x0000000812167211 */ /* 0x004fc800078018ff */
[----:B------:R-:W-:-:S05]  /*03e0*/  LEA.HI.X R23, R18, R0, R19, 0x3, P0 ;  /* 0x0000000012177211 */ /* 0x000fca00000f1c13 */
[----:B------:R-:W3:Y:S02]  /*03f0*/  LDG.E.64 R18, desc[UR8][R22.64] ;  /* 0x0000000816127981 */ /* 0x000ee4000c1e1b00 */
[----:B---3--:R-:W-:-:S07]  /*0400*/  DMUL R18, R18, R20 ;  /* 0x0000001412127228 */ /* 0x008fce0000000000 */
[----:B------:R1:W-:Y:S04]  /*0410*/  STG.E.64 desc[UR8][R14.64+-0x38], R18 ;  /* 0xffffc8120e007986 */ /* 0x0003e8000c101b08 */
[----:B------:R-:W2:Y:S02]  /*0420*/  LDG.E.64 R20, desc[UR8][R10.64+-0x30] ;  /* 0xffffd0080a147981 */ /* 0x000ea4000c1e1b00 */
[----:B--2---:R-:W-:-:S04]  /*0430*/  LEA R24, P0, R20, R8, 0x3 ;  /* 0x0000000814187211 */ /* 0x004fc800078018ff */
[----:B------:R-:W-:Y:S02]  /*0440*/  LEA.HI.X R25, R20, R0, R21, 0x3, P0 ;  /* 0x0000000014197211 */ /* 0x000fe400000f1c15 */
[----:B------:R-:W2:Y:S04]  /*0450*/  LDG.E.64 R20, desc[UR8][R12.64+-0x30] ;  /* 0xffffd0080c147981 */ /* 0x000ea8000c1e1b00 */
[----:B0-----:R-:W2:Y:S02]  /*0460*/  LDG.E.64 R16, desc[UR8][R24.64] ;  /* 0x0000000818107981 */ /* 0x001ea4000c1e1b00 */
[----:B--2---:R-:W-:-:S07]  /*0470*/  DMUL R16, R16, R20 ;  /* 0x0000001410107228 */ /* 0x004fce0000000000 */
[----:B------:R0:W-:Y:S04]  /*0480*/  STG.E.64 desc[UR8][R14.64+-0x30], R16 ;  /* 0xffffd0100e007986 */ /* 0x0001e8000c101b08 */
[----:B------:R-:W2:Y:S02]  /*0490*/  LDG.E.64 R20, desc[UR8][R10.64+-0x28] ;  /* 0xffffd8080a147981 */ /* 0x000ea4000c1e1b00 */
[----:B--2---:R-:W-:-:S04]  /*04a0*/  LEA R22, P0, R20, R8, 0x3 ;  /* 0x0000000814167211 */ /* 0x004fc800078018ff */
[----:B------:R-:W-:Y:S02]  /*04b0*/  LEA.HI.X R23, R20, R0, R21, 0x3, P0 ;  /* 0x0000000014177211 */ /* 0x000fe400000f1c15 */
[----:B------:R-:W2:Y:S04]  /*04c0*/  LDG.E.64 R20, desc[UR8][R12.64+-0x28] ;  /* 0xffffd8080c147981 */ /* 0x000ea8000c1e1b00 */
[----:B-1----:R-:W2:Y:S02]  /*04d0*/  LDG.E.64 R18, desc[UR8][R22.64] ;  /* 0x0000000816127981 */ /* 0x002ea4000c1e1b00 */
[----:B--2---:R-:W-:-:S07]  /*04e0*/  DMUL R18, R18, R20 ;  /* 0x0000001412127228 */ /* 0x004fce0000000000 */
        /* <DEDUP_REMOVED lines=82> */
[----:B-1----:R-:W2:Y:S01]  /*0a10*/  LDG.E.64 R18, desc[UR8][R22.64] ;  /* 0x0000000816127981 */ /* 0x002ea2000c1e1b00 */
[----:B------:R-:W-:-:S04]  /*0a20*/  UIADD3 UR4, UP0, UPT, UR4, -0x10, URZ ;  /* 0xfffffff004047890 */ /* 0x000fc8000ff1e0ff */
[----:B------:R-:W-:Y:S02]  /*0a30*/  UIADD3.X UR7, UPT, UPT, UR7, -0x1, URZ, UP0, !UPT ;  /* 0xffffffff07077890 */ /* 0x000fe400087fe4ff */
[----:B------:R-:W-:-:S04]  /*0a40*/  UISETP.NE.U32.AND UP0, UPT, UR4, URZ, UPT ;  /* 0x000000ff0400728c */ /* 0x000fc8000bf05070 */
[----:B------:R-:W-:Y:S01]  /*0a50*/  UISETP.NE.AND.EX UP0, UPT, UR7, URZ, UPT, UP0 ;  /* 0x000000ff0700728c */ /* 0x000fe2000bf05300 */
[----:B------:R-:W-:Y:S02]  /*0a60*/  IADD3 R10, P0, PT, R10, 0x80, RZ ;  /* 0x000000800a0a7810 */ /* 0x000fe40007f1e0ff */
[----:B0-----:R-:W-:Y:S02]  /*0a70*/  IADD3 R16, P1, PT, R12, 0x80, RZ ;  /* 0x000000800c107810 */ /* 0x001fe40007f3e0ff */
[----:B------:R-:W-:Y:S01]  /*0a80*/  IADD3 R9, P2, PT, R14, 0x80, RZ ;  /* 0x000000800e097810 */ /* 0x000fe20007f5e0ff */
[----:B------:R-:W-:Y:S02]  /*0a90*/  IMAD.X R11, RZ, RZ, R11, P0 ;  /* 0x000000ffff0b7224 */ /* 0x000fe400000e060b */
[----:B------:R-:W-:Y:S01]  /*0aa0*/  IMAD.X R17, RZ, RZ, R13, P1 ;  /* 0x000000ffff117224 */ /* 0x000fe200008e060d */
[----:B--2---:R-:W-:-:S07]  /*0ab0*/  DMUL R18, R18, R20 ;  /* 0x0000001412127228 */ /* 0x004fce0000000000 */
[----:B------:R0:W-:Y:S01]  /*0ac0*/  STG.E.64 desc[UR8][R14.64+0x38], R18 ;  /* 0x000038120e007986 */ /* 0x0001e2000c101b08 */
[----:B------:R-:W-:Y:S01]  /*0ad0*/  IMAD.X R20, RZ, RZ, R15, P2 ;  /* 0x000000ffff147224 */ /* 0x000fe200010e060f */
[----:B------:R-:W-:Y:S06]  /*0ae0*/  BRA.U UP0, `(.L_x_20) ;  /* 0xfffffff900047547 */ /* 0x000fec000b83ffff */
.L_x_19:
[----:B------:R-:W-:-:S04]  /*0af0*/  ISETP.NE.U32.AND P0, PT, RZ, UR10, PT ;  /* 0x0000000aff007c0c */ /* 0x000fc8000bf05070 */
[----:B------:R-:W-:-:S13]  /*0b00*/  ISETP.NE.AND.EX P0, PT, RZ, RZ, PT, P0 ;  /* 0x000000ffff00720c */ /* 0x000fda0003f05300 */
[----:B------:R-:W-:Y:S05]  /*0b10*/  @!P0 EXIT ;  /* 0x000000000000894d */ /* 0x000fea0003800000 */
[----:B------:R-:W1:Y:S01]  /*0b20*/  LDC.64 R10, c[0x0][0x398] ;  /* 0x0000e600ff0a7b82 */ /* 0x000e620000000a00 */
[----:B------:R-:W-:Y:S02]  /*0b30*/  UISETP.GE.U32.AND UP0, UPT, UR10, 0x8, UPT ;  /* 0x000000080a00788c */ /* 0x000fe4000bf06070 */
[----:B------:R-:W-:Y:S02]  /*0b40*/  ULOP3.LUT UR10, UR14, 0x7, URZ, 0xc0, !UPT ;  /* 0x000000070e0a7892 */ /* 0x000fe4000f8ec0ff */
[----:B------:R-:W-:Y:S01]  /*0b50*/  UISETP.GE.U32.AND.EX UP0, UPT, URZ, URZ, UPT, UP0 ;  /* 0x000000ffff00728c */ /* 0x000fe2000bf06100 */
[----:B-1---5:R-:W-:-:S05]  /*0b60*/  IADD3 R9, P0, PT, R2, R10, RZ ;  /* 0x0000000a02097210 */ /* 0x022fca0007f1e0ff */
[----:B------:R-:W-:-:S03]  /*0b70*/  IMAD.X R20, R3, 0x1, R11, P0 ;  /* 0x0000000103147824 */ /* 0x000fc600000e060b */
[----:B------:R-:W-:Y:S05]  /*0b80*/  BRA.U !UP0, `(.L_x_21) ;  /* 0x00000005080c7547 */ /* 0x000fea000b800000 */
[----:B------:R-:W0:Y:S01]  /*0b90*/  LDC.64 R12, c[0x0][0x380] ;  /* 0x0000e000ff0c7b82 */ /* 0x000e220000000a00 */
[----:B------:R-:W-:Y:S02]  /*0ba0*/  USHF.L.U32 UR4, UR5, 0x3, URZ ;  /* 0x0000000305047899 */ /* 0x000fe400080006ff */
[----:B------:R-:W-:-:S04]  /*0bb0*/  USHF.L.U64.HI UR7, UR5, 0x3, UR6 ;  /* 0x0000000305077899 */ /* 0x000fc80008010206 */
[----:B0-----:R-:W-:-:S04]  /*0bc0*/  IADD3 R14, P0, P1, R12, UR4, R6 ;  /* 0x000000040c0e7c10 */ /* 0x001fc8000f91e006 */
[----:B------:R-:W-:-:S05]  /*0bd0*/  IADD3.X R15, PT, PT, R13, UR7, R7, P0, P1 ;  /* 0x000000070d0f7c10 */ /* 0x000fca00087e2407 */
[----:B------:R-:W2:Y:S01]  /*0be0*/  LDG.E.64 R16, desc[UR8][R14.64] ;  /* 0x000000080e107981 */ /* 0x000ea2000c1e1b00 */
[----:B------:R-:W-:-:S04]  /*0bf0*/  IADD3 R12, P1, P2, R12, UR4, R4 ;  /* 0x000000040c0c7c10 */ /* 0x000fc8000fa3e004 */
[----:B------:R-:W-:-:S05]  /*0c00*/  IADD3.X R13, PT, PT, R13, UR7, R5, P1, P2 ;  /* 0x000000070d0d7c10 */ /* 0x000fca0008fe4405 */
[----:B------:R-:W3:Y:S01]  /*0c10*/  LDG.E.64 R22, desc[UR8][R12.64] ;  /* 0x000000080c167981 */ /* 0x000ee2000c1e1b00 */
[----:B--2---:R-:W-:-:S04]  /*0c20*/  LEA R26, P0, R16, R8, 0x3 ;  /* 0x00000008101a7211 */ /* 0x004fc800078018ff */
[----:B------:R-:W-:-:S05]  /*0c30*/  LEA.HI.X R27, R16, R0, R17, 0x3, P0 ;  /* 0x00000000101b7211 */ /* 0x000fca00000f1c11 */
[----:B------:R-:W3:Y:S01]  /*0c40*/  LDG.E.64 R18, desc[UR8][R26.64] ;  /* 0x000000081a127981 */ /* 0x000ee2000c1e1b00 */
[----:B------:R-:W-:-:S04]  /*0c50*/  IADD3 R16, P0, PT, R9, UR4, RZ ;  /* 0x0000000409107c10 */ /* 0x000fc8000ff1e0ff */
[----:B------:R-:W-:Y:S01]  /*0c60*/  IADD3.X R17, PT, PT, R20, UR7, RZ, P0, !PT ;  /* 0x0000000714117c10 */ /* 0x000fe200087fe4ff */
[----:B---3--:R-:W-:-:S07]  /*0c70*/  DMUL R18, R18, R22 ;  /* 0x0000001612127228 */ /* 0x008fce0000000000 */
        /* <DEDUP_REMOVED lines=43> */
[----:B------:R-:W3:Y:S02]  /*0f30*/  LDG.E.64 R24, desc[UR8][R14.64+0x38] ;  /* 0x000038080e187981 */ /* 0x000ee4000c1e1b00 */
[----:B---3--:R-:W-:-:S04]  /*0f40*/  LEA R28, P0, R24, R8, 0x3 ;  /* 0x00000008181c7211 */ /* 0x008fc800078018ff */
[----:B------:R-:W-:Y:S02]  /*0f50*/  LEA.HI.X R29, R24, R0, R25, 0x3, P0 ;  /* 0x00000000181d7211 */ /* 0x000fe400000f1c19 */
[----:B------:R-:W3:Y:S04]  /*0f60*/  LDG.E.64 R24, desc[UR8][R12.64+0x38] ;  /* 0x000038080c187981 */ /* 0x000ee8000c1e1b00 */
[----:B-1----:R-:W3:Y:S01]  /*0f70*/  LDG.E.64 R22, desc[UR8][R28.64] ;  /* 0x000000081c167981 */ /* 0x002ee2000c1e1b00 */
[----:B------:R-:W-:-:S04]  /*0f80*/  UIADD3 UR5, UP0, UPT, UR5, 0x8, URZ ;  /* 0x0000000805057890 */ /* 0x000fc8000ff1e0ff */
[----:B------:R-:W-:Y:S01]  /*0f90*/  UIADD3.X UR6, UPT, UPT, URZ, UR6, URZ, UP0, !UPT ;  /* 0x00000006ff067290 */ /* 0x000fe200087fe4ff */
[----:B---3--:R-:W-:-:S07]  /*0fa0*/  DMUL R22, R22, R24 ;  /* 0x0000001816167228 */ /* 0x008fce0000000000 */
[----:B------:R2:W-:Y:S04]  /*0fb0*/  STG.E.64 desc[UR8][R16.64+0x38], R22 ;  /* 0x0000381610007986 */ /* 0x0005e8000c101b08 */
.L_x_21:
[----:B------:R-:W-:-:S04]  /*0fc0*/  ISETP.NE.U32.AND P0, PT, RZ, UR10, PT ;  /* 0x0000000aff007c0c */ /* 0x000fc8000bf05070 */
[----:B------:R-:W-:-:S13]  /*0fd0*/  ISETP.NE.AND.EX P0, PT, RZ, RZ, PT, P0 ;  /* 0x000000ffff00720c */ /* 0x000fda0003f05300 */
[----:B------:R-:W-:Y:S05]  /*0fe0*/  @!P0 EXIT ;  /* 0x000000000000894d */ /* 0x000fea0003800000 */
[----:B------:R-:W-:Y:S02]  /*0ff0*/  UISETP.GE.U32.AND UP0, UPT, UR10, 0x4, UPT ;  /* 0x000000040a00788c */ /* 0x000fe4000bf06070 */
[----:B------:R-:W-:Y:S02]  /*1000*/  ULOP3.LUT UR7, UR14, 0x3, URZ, 0xc0, !UPT ;  /* 0x000000030e077892 */ /* 0x000fe4000f8ec0ff */
[----:B------:R-:W-:Y:S01]  /*1010*/  UISETP.GE.U32.AND.EX UP0, UPT, URZ, URZ, UPT, UP0 ;  /* 0x000000ffff00728c */ /* 0x000fe2000bf06100 */
[----:B------:R-:W-:-:S08]  /*1020*/  UMOV UR4, URZ ;  /* 0x000000ff00047c82 */ /* 0x000fd00008000000 */
[----:B------:R-:W-:Y:S05]  /*1030*/  BRA.U !UP0, `(.L_x_22) ;  /* 0x00000001089c7547 */ /* 0x000fea000b800000 */
[----:B------:R-:W0:Y:S01]  /*1040*/  LDC.64 R12, c[0x0][0x380] ;  /* 0x0000e000ff0c7b82 */ /* 0x000e220000000a00 */
[----:B------:R-:W-:Y:S02]  /*1050*/  USHF.L.U32 UR11, UR5, 0x3, URZ ;  /* 0x00000003050b7899 */ /* 0x000fe400080006ff */
[----:B------:R-:W-:-:S04]  /*1060*/  USHF.L.U64.HI UR10, UR5, 0x3, UR6 ;  /* 0x00000003050a7899 */ /* 0x000fc80008010206 */
[----:B0-----:R-:W-:-:S04]  /*1070*/  IADD3 R14, P0, P1, R12, UR11, R6 ;  /* 0x0000000b0c0e7c10 */ /* 0x001fc8000f91e006 */
[----:B------:R-:W-:-:S05]  /*1080*/  IADD3.X R15, PT, PT, R13, UR10, R7, P0, P1 ;  /* 0x0000000a0d0f7c10 */ /* 0x000fca00087e2407 */
[----:B--2---:R-:W2:Y:S01]  /*1090*/  LDG.E.64 R16, desc[UR8][R14.64] ;  /* 0x000000080e107981 */ /* 0x004ea2000c1e1b00 */
        /* <DEDUP_REMOVED lines=29> */
[----:B------:R-:W-:-:S04]  /*1270*/  UIADD3 UR5, UP0, UPT, UR5, 0x4, URZ ;  /* 0x0000000405057890 */ /* 0x000fc8000ff1e0ff */
[----:B------:R-:W-:Y:S01]  /*1280*/  UIADD3.X UR6, UPT, UPT, URZ, UR6, URZ, UP0, !UPT ;  /* 0x00000006ff067290 */ /* 0x000fe200087fe4ff */
[----:B--2---:R-:W-:-:S07]  /*1290*/  DMUL R20, R20, R22 ;  /* 0x0000001614147228 */ /* 0x004fce0000000000 */
[----:B------:R3:W-:Y:S04]  /*12a0*/  STG.E.64 desc[UR8][R16.64+0x18], R20 ;  /* 0x0000181410007986 */ /* 0x0007e8000c101b08 */
.L_x_22:
[----:B------:R-:W-:-:S04]  /*12b0*/  ISETP.NE.U32.AND P0, PT, RZ, UR7, PT ;  /* 0x00000007ff007c0c */ /* 0x000fc8000bf05070 */
[----:B------:R-:W-:-:S13]  /*12c0*/  ISETP.NE.AND.EX P0, PT, RZ, UR4, PT, P0 ;  /* 0x00000004ff007c0c */ /* 0x000fda000bf05300 */
[----:B------:R-:W-:Y:S05]  /*12d0*/  @!P0 EXIT ;  /* 0x000000000000894d */ /* 0x000fea0003800000 */
[----:B------:R-:W1:Y:S01]  /*12e0*/  LDC.64 R12, c[0x0][0x380] ;  /* 0x0000e000ff0c7b82 */ /* 0x000e620000000a00 */
[----:B------:R-:W-:Y:S02]  /*12f0*/  USHF.L.U32 UR10, UR5, 0x3, URZ ;  /* 0x00000003050a7899 */ /* 0x000fe400080006ff */
[----:B------:R-:W-:-:S04]  /*1300*/  USHF.L.U64.HI UR5, UR5, 0x3, UR6 ;  /* 0x0000000305057899 */ /* 0x000fc80008010206 */
[----:B------:R-:W-:-:S04]  /*1310*/  IADD3 R10, P0, P1, R2, UR10, R10 ;  /* 0x0000000a020a7c10 */ /* 0x000fc8000f91e00a */
[----:B------:R-:W-:Y:S02]  /*1320*/  IADD3.X R11, PT, PT, R3, UR5, R11, P0, P1 ;  /* 0x00000005030b7c10 */ /* 0x000fe400087e240b */
[--C-:B-1----:R-:W-:Y:S02]  /*1330*/  IADD3 R4, P2, P3, R4, UR10, R12.reuse ;  /* 0x0000000a04047c10 */ /* 0x102fe4000fb5e00c */
[----:B------:R-:W-:Y:S02]  /*1340*/  IADD3 R2, P4, P5, R6, UR10, R12 ;  /* 0x0000000a06027c10 */ /* 0x000fe4000fd9e00c */
[--C-:B------:R-:W-:Y:S02]  /*1350*/  IADD3.X R5, PT, PT, R5, UR5, R13.reuse, P2, P3 ;  /* 0x0000000505057c10 */ /* 0x100fe400097e640d */
[----:B------:R-:W-:-:S09]  /*1360*/  IADD3.X R3, PT, PT, R7, UR5, R13, P4, P5 ;  /* 0x0000000507037c10 */ /* 0x000fd2000a7ea40d */
.L_x_23:
[----:B-1----:R-:W0:Y:S04]  /*1370*/  LDG.E.64 R6, desc[UR8][R2.64] ;  /* 0x0000000802067981 */ /* 0x002e28000c1e1b00 */
[----:B------:R1:W4:Y:S01]  /*1380*/  LDG.E.64 R12, desc[UR8][R4.64] ;  /* 0x00000008040c7981 */ /* 0x000322000c1e1b00 */
[----:B0-----:R-:W-:-:S04]  /*1390*/  LEA R14, P0, R6, R8, 0x3 ;  /* 0x00000008060e7211 */ /* 0x001fc800078018ff */
[----:B------:R-:W-:-:S05]  /*13a0*/  LEA.HI.X R15, R6, R0, R7, 0x3, P0 ;  /* 0x00000000060f7211 */ /* 0x000fca00000f1c07 */
[----:B------:R-:W4:Y:S01]  /*13b0*/  LDG.E.64 R6, desc[UR8][R14.64] ;  /* 0x000000080e067981 */ /* 0x000f22000c1e1b00 */
[----:B------:R-:W-:-:S04]  /*13c0*/  UIADD3 UR7, UP0, UPT, UR7, -0x1, URZ ;  /* 0xffffffff07077890 */ /* 0x000fc8000ff1e0ff */
[----:B------:R-:W-:Y:S02]  /*13d0*/  UIADD3.X UR4, UPT, UPT, UR4, -0x1, URZ, UP0, !UPT ;  /* 0xffffffff04047890 */ /* 0x000fe400087fe4ff */
[----:B------:R-:W-:-:S04]  /*13e0*/  UISETP.NE.U32.AND UP0, UPT, UR7, URZ, UPT ;  /* 0x000000ff0700728c */ /* 0x000fc8000bf05070 */
[----:B------:R-:W-:Y:S01]  /*13f0*/  UISETP.NE.AND.EX UP0, UPT, UR4, URZ, UPT, UP0 ;  /* 0x000000ff0400728c */ /* 0x000fe2000bf05300 */
[----:B-1----:R-:W-:Y:S02]  /*1400*/  IADD3 R4, P1, PT, R4, 0x8, RZ ;  /* 0x0000000804047810 */ /* 0x002fe40007f3e0ff */
[----:B------:R-:W-:-:S03]  /*1410*/  IADD3 R2, P2, PT, R2, 0x8, RZ ;  /* 0x0000000802027810 */ /* 0x000fc60007f5e0ff */
[----:B------:R-:W-:Y:S02]  /*1420*/  IMAD.X R5, RZ, RZ, R5, P1 ;  /* 0x000000ffff057224 */ /* 0x000fe400008e0605 */
[----:B------:R-:W-:Y:S01]  /*1430*/  IMAD.X R3, RZ, RZ, R3, P2 ;  /* 0x000000ffff037224 */ /* 0x000fe200010e0603 */
[----:B----4-:R-:W-:Y:S01]  /*1440*/  DMUL R6, R6, R12 ;  /* 0x0000000c06067228 */ /* 0x010fe20000000000 */
[----:B------:R-:W-:Y:S02]  /*1450*/  IMAD.MOV.U32 R12, RZ, RZ, R10 ;  /* 0x000000ffff0c7224 */ /* 0x000fe400078e000a */
[----:B------:R-:W-:-:S05]  /*1460*/  IMAD.MOV.U32 R13, RZ, RZ, R11 ;  /* 0x000000ffff0d7224 */ /* 0x000fca00078e000b */
[----:B------:R1:W-:Y:S01]  /*1470*/  STG.E.64 desc[UR8][R12.64], R6 ;  /* 0x000000060c007986 */ /* 0x0003e2000c101b08 */
[----:B------:R-:W-:-:S05]  /*1480*/  IADD3 R10, P0, PT, R10, 0x8, RZ ;  /* 0x000000080a0a7810 */ /* 0x000fca0007f1e0ff */
[----:B------:R-:W-:Y:S01]  /*1490*/  IMAD.X R11, RZ, RZ, R11, P0 ;  /* 0x000000ffff0b7224 */ /* 0x000fe200000e060b */
[----:B------:R-:W-:Y:S07]  /*14a0*/  BRA.U UP0, `(.L_x_23) ;  /* 0xfffffffd00b07547 */ /* 0x000fee000b83ffff */
[----:B------:R-:W-:Y:S05]  /*14b0*/  EXIT ;  /* 0x000000000000794d */ /* 0x000fea0003800000 */
.L_x_24:
        /* <DEDUP_REMOVED lines=12> */
.L_x_27:


//--------------------- .nv.shared.reserved.0     --------------------------
	.section	.nv.shared.reserved.0,"aw",@nobits
	.weak		__nv_reservedSMEM_offset_0_alias
	.size		__nv_reservedSMEM_offset_0_alias, 0, 64
	.other		__nv_reservedSMEM_offset_0_alias,@"STO_CUDA_RESERVED_SHARED STV_DEFAULT"
__nv_reservedSMEM_offset_0_alias:
	.zero		0
	.zero		64


//--------------------- .nv.constant0._Z10out_perm_kPdPcPmS0_S0_mmm --------------------------
	.section	.nv.constant0._Z10out_perm_kPdPcPmS0_S0_mmm,"a",@progbits
	.sectionflags	@""
	.align	4
.nv.constant0._Z10out_perm_kPdPcPmS0_S0_mmm:
	.zero		960


//--------------------- .nv.constant0._Z9in_perm_kPcPmS_S_mmm --------------------------
	.section	.nv.constant0._Z9in_perm_kPcPmS_S_mmm,"a",@progbits
	.sectionflags	@""
	.align	4
.nv.constant0._Z9in_perm_kPcPmS_S_mmm:
	.zero		952


//--------------------- SYMBOLS --------------------------

	.type		.nv.reservedSmem.offset0,@object
	.size		.nv.reservedSmem.offset0,0x4
